	.target	sm_90a

	.elftype	@"ET_EXEC"


//--------------------- .note.nv.tkinfo           --------------------------
	.section	.note.nv.tkinfo,"",@"SHT_NOTE"
	.sectionflags	@"SHF_NOTE_NV_TKINFO"
	.tkinfo
        /*0018*/ 	.word	0x00000002
        /*0030*/ 	.string	""
        /*0030*/ 	.string	"ptxas"
        /*0030*/ 	.string	"Cuda compilation tools, release 13.0, V13.0.88"
        /*0030*/ 	.string	"Build cuda_13.0.r13.0/compiler.36424714_0"
        /*0030*/ 	.string	"-arch sm_90a -m 64 "



//--------------------- .note.nv.cuinfo           --------------------------
	.section	.note.nv.cuinfo,"",@"SHT_NOTE"
	.sectionflags	@"SHF_NOTE_NV_CUINFO"
        /*0018*/ 	.short	0x0002
        /*001a*/ 	.short	0x005a
        /*001c*/ 	.short	0x0082
	.zero		2


//--------------------- .nv.info                  --------------------------
	.section	.nv.info,"",@"SHT_CUDA_INFO"
	.align	4


	//----- nvinfo : EIATTR_REGCOUNT
	.align		4
        /*0000*/ 	.byte	0x04, 0x2f
        /*0002*/ 	.short	(.L_15 - .L_14)
	.align		4
.L_14:
        /*0004*/ 	.word	index@(_ZN7cutlass13device_kernelINS_4gemm6kernel13GemmUniversalIN4cute5tupleIJiiiiEEENS1_10collective13CollectiveMmaINS1_34MainloopSm90TmaGmmaWarpSpecializedILi3ENS5_IJNS4_1CILi1EEESB_SB_EEENS1_35KernelTmaWarpSpecializedCooperativeEEENS5_IJNSA_ILi192EEENSA_ILi64EEENSA_ILi128EEEEEENS_6half_tENS5_IJlSB_lEEESJ_SK_NS4_8TiledMMAINS4_8MMA_AtomIJNS4_4SM904GMMA25MMA_64x64x16_F32F16F16_SSILNSO_5MajorE0ELSQ_0ELNSO_7ScaleInE1ELSR_1EEEEEENS4_6LayoutINS5_IJNSA_ILi2EEESB_SB_EEENS5_IJSB_NSA_ILi0EEESX_EEEEENS5_IJNS4_10UnderscoreES10_S10_EEEEENS4_13SM90_TMA_LOADENS4_14ComposedLayoutINS4_7SwizzleILi3ELi4ELi3EEENS4_18smem_ptr_flag_bitsILi16EEENSU_INS5_IJNSA_ILi8EEESG_EEENS5_IJSG_SB_EEEEEEEvNS4_8identityES13_S1D_vS1E_EENS_8epilogue10collective6detail29Sm90TmaWarpSpecializedAdapterINS1H_15DefaultEpilogueISJ_SK_SK_NS1G_6thread17LinearCombinationISJ_Li1EffLNS1L_9ScaleType4KindE0ELNS_15FloatRoundStyleE2ESJ_EENS1_15EpilogueDefaultEEEEEvvEEEEvNT_6ParamsE)
        /*0008*/ 	.word	0x000000a8


	//----- nvinfo : EIATTR_FRAME_SIZE
	.align		4
.L_15:
        /*000c*/ 	.byte	0x04, 0x11
        /*000e*/ 	.short	(.L_17 - .L_16)
	.align		4
.L_16:
        /*0010*/ 	.word	index@(_ZN7cutlass13device_kernelINS_4gemm6kernel13GemmUniversalIN4cute5tupleIJiiiiEEENS1_10collective13CollectiveMmaINS1_34MainloopSm90TmaGmmaWarpSpecializedILi3ENS5_IJNS4_1CILi1EEESB_SB_EEENS1_35KernelTmaWarpSpecializedCooperativeEEENS5_IJNSA_ILi192EEENSA_ILi64EEENSA_ILi128EEEEEENS_6half_tENS5_IJlSB_lEEESJ_SK_NS4_8TiledMMAINS4_8MMA_AtomIJNS4_4SM904GMMA25MMA_64x64x16_F32F16F16_SSILNSO_5MajorE0ELSQ_0ELNSO_7ScaleInE1ELSR_1EEEEEENS4_6LayoutINS5_IJNSA_ILi2EEESB_SB_EEENS5_IJSB_NSA_ILi0EEESX_EEEEENS5_IJNS4_10UnderscoreES10_S10_EEEEENS4_13SM90_TMA_LOADENS4_14ComposedLayoutINS4_7SwizzleILi3ELi4ELi3EEENS4_18smem_ptr_flag_bitsILi16EEENSU_INS5_IJNSA_ILi8EEESG_EEENS5_IJSG_SB_EEEEEEEvNS4_8identityES13_S1D_vS1E_EENS_8epilogue10collective6detail29Sm90TmaWarpSpecializedAdapterINS1H_15DefaultEpilogueISJ_SK_SK_NS1G_6thread17LinearCombinationISJ_Li1EffLNS1L_9ScaleType4KindE0ELNS_15FloatRoundStyleE2ESJ_EENS1_15EpilogueDefaultEEEEEvvEEEEvNT_6ParamsE)
        /*0014*/ 	.word	0x00000000


	//----- nvinfo : EIATTR_MIN_STACK_SIZE
	.align		4
.L_17:
        /*0018*/ 	.byte	0x04, 0x12
        /*001a*/ 	.short	(.L_19 - .L_18)
	.align		4
.L_18:
        /*001c*/ 	.word	index@(_ZN7cutlass13device_kernelINS_4gemm6kernel13GemmUniversalIN4cute5tupleIJiiiiEEENS1_10collective13CollectiveMmaINS1_34MainloopSm90TmaGmmaWarpSpecializedILi3ENS5_IJNS4_1CILi1EEESB_SB_EEENS1_35KernelTmaWarpSpecializedCooperativeEEENS5_IJNSA_ILi192EEENSA_ILi64EEENSA_ILi128EEEEEENS_6half_tENS5_IJlSB_lEEESJ_SK_NS4_8TiledMMAINS4_8MMA_AtomIJNS4_4SM904GMMA25MMA_64x64x16_F32F16F16_SSILNSO_5MajorE0ELSQ_0ELNSO_7ScaleInE1ELSR_1EEEEEENS4_6LayoutINS5_IJNSA_ILi2EEESB_SB_EEENS5_IJSB_NSA_ILi0EEESX_EEEEENS5_IJNS4_10UnderscoreES10_S10_EEEEENS4_13SM90_TMA_LOADENS4_14ComposedLayoutINS4_7SwizzleILi3ELi4ELi3EEENS4_18smem_ptr_flag_bitsILi16EEENSU_INS5_IJNSA_ILi8EEESG_EEENS5_IJSG_SB_EEEEEEEvNS4_8identityES13_S1D_vS1E_EENS_8epilogue10collective6detail29Sm90TmaWarpSpecializedAdapterINS1H_15DefaultEpilogueISJ_SK_SK_NS1G_6thread17LinearCombinationISJ_Li1EffLNS1L_9ScaleType4KindE0ELNS_15FloatRoundStyleE2ESJ_EENS1_15EpilogueDefaultEEEEEvvEEEEvNT_6ParamsE)
        /*0020*/ 	.word	0x00000000
.L_19:


//--------------------- .nv.compat                --------------------------
	.section	.nv.compat,"",@"SHT_CUDA_COMPAT_INFO"
	.align	4
        /*0000*/ 	.byte	0x02, 0x09, 0x01, 0x00, 0x02, 0x02, 0x04, 0x00, 0x02, 0x05, 0x05, 0x00, 0x03, 0x07, 0x01, 0x01
        /*0010*/ 	.byte	0x02, 0x03, 0x01, 0x00, 0x02, 0x06, 0x01, 0x00, 0x04, 0x0b, 0x08, 0x00, 0x00, 0x00, 0x00, 0x00
        /*0020*/ 	.byte	0x00, 0x00, 0x00, 0x00


//--------------------- .nv.info._ZN7cutlass13device_kernelINS_4gemm6kernel13GemmUniversalIN4cute5tupleIJiiiiEEENS1_10collective13CollectiveMmaINS1_34MainloopSm90TmaGmmaWarpSpecializedILi3ENS5_IJNS4_1CILi1EEESB_SB_EEENS1_35KernelTmaWarpSpecializedCooperativeEEENS5_IJNSA_ILi192EEENSA_ILi64EEENSA_ILi128EEEEEENS_6half_tENS5_IJlSB_lEEESJ_SK_NS4_8TiledMMAINS4_8MMA_AtomIJNS4_4SM904GMMA25MMA_64x64x16_F32F16F16_SSILNSO_5MajorE0ELSQ_0ELNSO_7ScaleInE1ELSR_1EEEEEENS4_6LayoutINS5_IJNSA_ILi2EEESB_SB_EEENS5_IJSB_NSA_ILi0EEESX_EEEEENS5_IJNS4_10UnderscoreES10_S10_EEEEENS4_13SM90_TMA_LOADENS4_14ComposedLayoutINS4_7SwizzleILi3ELi4ELi3EEENS4_18smem_ptr_flag_bitsILi16EEENSU_INS5_IJNSA_ILi8EEESG_EEENS5_IJSG_SB_EEEEEEEvNS4_8identityES13_S1D_vS1E_EENS_8epilogue10collective6detail29Sm90TmaWarpSpecializedAdapterINS1H_15DefaultEpilogueISJ_SK_SK_NS1G_6thread17LinearCombinationISJ_Li1EffLNS1L_9ScaleType4KindE0ELNS_15FloatRoundStyleE2ESJ_EENS1_15EpilogueDefaultEEEEEvvEEEEvNT_6ParamsE --------------------------
	.section	.nv.info._ZN7cutlass13device_kernelINS_4gemm6kernel13GemmUniversalIN4cute5tupleIJiiiiEEENS1_10collective13CollectiveMmaINS1_34MainloopSm90TmaGmmaWarpSpecializedILi3ENS5_IJNS4_1CILi1EEESB_SB_EEENS1_35KernelTmaWarpSpecializedCooperativeEEENS5_IJNSA_ILi192EEENSA_ILi64EEENSA_ILi128EEEEEENS_6half_tENS5_IJlSB_lEEESJ_SK_NS4_8TiledMMAINS4_8MMA_AtomIJNS4_4SM904GMMA25MMA_64x64x16_F32F16F16_SSILNSO_5MajorE0ELSQ_0ELNSO_7ScaleInE1ELSR_1EEEEEENS4_6LayoutINS5_IJNSA_ILi2EEESB_SB_EEENS5_IJSB_NSA_ILi0EEESX_EEEEENS5_IJNS4_10UnderscoreES10_S10_EEEEENS4_13SM90_TMA_LOADENS4_14ComposedLayoutINS4_7SwizzleILi3ELi4ELi3EEENS4_18smem_ptr_flag_bitsILi16EEENSU_INS5_IJNSA_ILi8EEESG_EEENS5_IJSG_SB_EEEEEEEvNS4_8identityES13_S1D_vS1E_EENS_8epilogue10collective6detail29Sm90TmaWarpSpecializedAdapterINS1H_15DefaultEpilogueISJ_SK_SK_NS1G_6thread17LinearCombinationISJ_Li1EffLNS1L_9ScaleType4KindE0ELNS_15FloatRoundStyleE2ESJ_EENS1_15EpilogueDefaultEEEEEvvEEEEvNT_6ParamsE,"",@"SHT_CUDA_INFO"
	.sectionflags	@""
	.align	4


	//----- nvinfo : EIATTR_CUDA_API_VERSION
	.align		4
        /*0000*/ 	.byte	0x04, 0x37
        /*0002*/ 	.short	(.L_21 - .L_20)
.L_20:
        /*0004*/ 	.word	0x00000082


	//----- nvinfo : EIATTR_KPARAM_INFO
	.align		4
.L_21:
        /*0008*/ 	.byte	0x04, 0x17
        /*000a*/ 	.short	(.L_23 - .L_22)
.L_22:
        /*000c*/ 	.word	0x00000000
        /*0010*/ 	.short	0x0000
        /*0012*/ 	.short	0x0070
        /*0014*/ 	.byte	0x00, 0xf0, 0x01, 0x10


	//----- nvinfo : EIATTR_SPARSE_MMA_MASK
	.align		4
.L_23:
        /*0018*/ 	.byte	0x03, 0x50
        /*001a*/ 	.short	0x0000


	//----- nvinfo : EIATTR_MAXREG_COUNT
	.align		4
        /*001c*/ 	.byte	0x03, 0x1b
        /*001e*/ 	.short	0x00a8


	//----- nvinfo : EIATTR_NUM_BARRIERS
	.align		4
        /*0020*/ 	.byte	0x02, 0x4c
        /*0022*/ 	.byte	0x01
	.zero		1


	//----- nvinfo : EIATTR_EXTERNS
	.align		4
        /*0024*/ 	.byte	0x04, 0x0f
        /*0026*/ 	.short	(.L_25 - .L_24)


	//   ....[0]....
	.align		4
.L_24:
        /*0028*/ 	.word	index@(__assertfail)


	//----- nvinfo : EIATTR_MERCURY_ISA_VERSION
	.align		4
.L_25:
        /*002c*/ 	.byte	0x03, 0x5f
        /*002e*/ 	.short	0x0101


	//----- nvinfo : EIATTR_INT_WARP_WIDE_INSTR_OFFSETS
	.align		4
        /*0030*/ 	.byte	0x04, 0x31
        /*0032*/ 	.short	(.L_27 - .L_26)


	//   ....[0]....
.L_26:
        /*0034*/ 	.word	0x00000360


	//   ....[1]....
        /*0038*/ 	.word	0x00000370


	//   ....[2]....
        /*003c*/ 	.word	0x000004b0


	//----- nvinfo : EIATTR_COOP_GROUP_MASK_REGIDS
	.align		4
.L_27:
        /*0040*/ 	.byte	0x04, 0x29
        /*0042*/ 	.short	(.L_29 - .L_28)


	//   ....[0]....
.L_28:
        /*0044*/ 	.word	0xffffffff


	//   ....[1]....
        /*0048*/ 	.word	0xffffffff


	//   ....[2]....
        /*004c*/ 	.word	0xffffffff


	//   ....[3]....
        /*0050*/ 	.word	0xffffffff


	//   ....[4]....
        /*0054*/ 	.word	0xffffffff


	//----- nvinfo : EIATTR_COOP_GROUP_INSTR_OFFSETS
	.align		4
.L_29:
        /*0058*/ 	.byte	0x04, 0x28
        /*005a*/ 	.short	(.L_31 - .L_30)


	//   ....[0]....
.L_30:
        /*005c*/ 	.word	0x00000060


	//   ....[1]....
        /*0060*/ 	.word	0x00000070


	//   ....[2]....
        /*0064*/ 	.word	0x00000130


	//   ....[3]....
        /*0068*/ 	.word	0x000002a0


	//   ....[4]....
        /*006c*/ 	.word	0x000011e0


	//----- nvinfo : EIATTR_REG_RECONFIG
	.align		4
.L_31:
        /*0070*/ 	.byte	0x01, 0x54
	.zero		2


	//----- nvinfo : EIATTR_SYSCALL_OFFSETS
	.align		4
        /*0074*/ 	.byte	0x04, 0x46
        /*0076*/ 	.short	(.L_33 - .L_32)


	//   ....[0]....
.L_32:
        /*0078*/ 	.word	0x000013d0


	//----- nvinfo : EIATTR_MBARRIER_INSTR_OFFSETS
	.align		4
.L_33:
        /*007c*/ 	.byte	0x04, 0x39
        /*007e*/ 	.short	(.L_35 - .L_34)


	//   ....[0]....
.L_34:
        /*0080*/ 	.word	0x00000230
        /*0084*/ 	.word	0x000000ff
        /*0088*/ 	.word	0x00000000
        /*008c*/ 	.short	0x0100
        /*008e*/ 	.byte	0x08
	.zero		1


	//   ....[1]....
        /*0090*/ 	.word	0x00000240
        /*0094*/ 	.word	0x000000ff
        /*0098*/ 	.word	0x00000018
        /*009c*/ 	.short	0x0100
        /*009e*/ 	.byte	0x08
	.zero		1


	//   ....[2]....
        /*00a0*/ 	.word	0x00000250
        /*00a4*/ 	.word	0x000000ff
        /*00a8*/ 	.word	0x00000008
        /*00ac*/ 	.short	0x0100
        /*00ae*/ 	.byte	0x08
	.zero		1


	//   ....[3]....
        /*00b0*/ 	.word	0x00000260
        /*00b4*/ 	.word	0x000000ff
        /*00b8*/ 	.word	0x00000020
        /*00bc*/ 	.short	0x0100
        /*00be*/ 	.byte	0x08
	.zero		1


	//   ....[4]....
        /*00c0*/ 	.word	0x00000270
        /*00c4*/ 	.word	0x000000ff
        /*00c8*/ 	.word	0x00000010
        /*00cc*/ 	.short	0x0100
        /*00ce*/ 	.byte	0x08
	.zero		1


	//   ....[5]....
        /*00d0*/ 	.word	0x00000280
        /*00d4*/ 	.word	0x000000ff
        /*00d8*/ 	.word	0x00000028
        /*00dc*/ 	.short	0x0100
        /*00de*/ 	.byte	0x08
	.zero		1


	//   ....[6]....
        /*00e0*/ 	.word	0x00000530
        /*00e4*/ 	.word	0x000000ff
        /*00e8*/ 	.word	0x00000040
        /*00ec*/ 	.short	0x0100
        /*00ee*/ 	.byte	0x08
	.zero		1


	//   ....[7]....
        /*00f0*/ 	.word	0x000005b0
        /*00f4*/ 	.word	0x000000ff
        /*00f8*/ 	.word	0x00000048
        /*00fc*/ 	.short	0x0100
        /*00fe*/ 	.byte	0x08
	.zero		1


	//   ....[8]....
        /*0100*/ 	.word	0x00001450
        /*0104*/ 	.word	0x00000003
        /*0108*/ 	.word	0x00000000
        /*010c*/ 	.short	0x010a
        /*010e*/ 	.byte	0x3f
	.zero		1


	//   ....[9]....
        /*0110*/ 	.word	0x000014b0
        /*0114*/ 	.word	0x00000003
        /*0118*/ 	.word	0x00000000
        /*011c*/ 	.short	0x010a
        /*011e*/ 	.byte	0x3f
	.zero		1


	//   ....[10]....
        /*0120*/ 	.word	0x00001ce0
        /*0124*/ 	.word	0x000000ff
        /*0128*/ 	.word	0x00000000
        /*012c*/ 	.short	0x010a
        /*012e*/ 	.byte	0x04
	.zero		1


	//   ....[11]....
        /*0130*/ 	.word	0x00001d20
        /*0134*/ 	.word	0x000000ff
        /*0138*/ 	.word	0x00000000
        /*013c*/ 	.short	0x010a
        /*013e*/ 	.byte	0x04
	.zero		1


	//   ....[12]....
        /*0140*/ 	.word	0x00002440
        /*0144*/ 	.word	0x000000ff
        /*0148*/ 	.word	0x00000000
        /*014c*/ 	.short	0x0101
        /*014e*/ 	.byte	0x0a
	.zero		1


	//   ....[13]....
        /*0150*/ 	.word	0x00002620
        /*0154*/ 	.word	0x000000ff
        /*0158*/ 	.word	0x00000000
        /*015c*/ 	.short	0x0101
        /*015e*/ 	.byte	0x06
	.zero		1


	//   ....[14]....
        /*0160*/ 	.word	0x00008370
        /*0164*/ 	.word	0x0000000e
        /*0168*/ 	.word	0x00000018
        /*016c*/ 	.short	0x010a
        /*016e*/ 	.byte	0x3f
	.zero		1


	//   ....[15]....
        /*0170*/ 	.word	0x000087c0
        /*0174*/ 	.word	0x00000006
        /*0178*/ 	.word	0x00000048
        /*017c*/ 	.short	0x0101
        /*017e*/ 	.byte	0x3f
	.zero		1


	//   ....[16]....
        /*0180*/ 	.word	0x00008ee0
        /*0184*/ 	.word	0x00000007
        /*0188*/ 	.word	0x00000000
        /*018c*/ 	.short	0x010a
        /*018e*/ 	.byte	0x3f
	.zero		1


	//   ....[17]....
        /*0190*/ 	.word	0x00008f60
        /*0194*/ 	.word	0x00000009
        /*0198*/ 	.word	0x00000000
        /*019c*/ 	.short	0x010a
        /*019e*/ 	.byte	0x3f
	.zero		1


	//   ....[18]....
        /*01a0*/ 	.word	0x00008ff0
        /*01a4*/ 	.word	0x00000003
        /*01a8*/ 	.word	0x00000000
        /*01ac*/ 	.short	0x010a
        /*01ae*/ 	.byte	0x3f
	.zero		1


	//   ....[19]....
        /*01b0*/ 	.word	0x00009050
        /*01b4*/ 	.word	0x00000003
        /*01b8*/ 	.word	0x00000000
        /*01bc*/ 	.short	0x010a
        /*01be*/ 	.byte	0x3f
	.zero		1


	//   ....[20]....
        /*01c0*/ 	.word	0x000090b0
        /*01c4*/ 	.word	0x00000004
        /*01c8*/ 	.word	0x00000000
        /*01cc*/ 	.short	0x010a
        /*01ce*/ 	.byte	0x3f
	.zero		1


	//   ....[21]....
        /*01d0*/ 	.word	0x00009180
        /*01d4*/ 	.word	0x0000000e
        /*01d8*/ 	.word	0x00000018
        /*01dc*/ 	.short	0x010a
        /*01de*/ 	.byte	0x3f
	.zero		1


	//   ....[22]....
        /*01e0*/ 	.word	0x00009250
        /*01e4*/ 	.word	0x00000007
        /*01e8*/ 	.word	0x00000000
        /*01ec*/ 	.short	0x010a
        /*01ee*/ 	.byte	0x3f
	.zero		1


	//   ....[23]....
        /*01f0*/ 	.word	0x000092a0
        /*01f4*/ 	.word	0x00000009
        /*01f8*/ 	.word	0x00000000
        /*01fc*/ 	.short	0x010a
        /*01fe*/ 	.byte	0x3f
	.zero		1


	//----- nvinfo : EIATTR_NUM_MBARRIERS
	.align		4
.L_35:
        /*0200*/ 	.byte	0x03, 0x38
        /*0202*/ 	.short	0x0008


	//----- nvinfo : EIATTR_EXIT_INSTR_OFFSETS
	.align		4
        /*0204*/ 	.byte	0x04, 0x1c
        /*0206*/ 	.short	(.L_37 - .L_36)


	//   ....[0]....
.L_36:
        /*0208*/ 	.word	0x00000650


	//   ....[1]....
        /*020c*/ 	.word	0x00000f20


	//   ....[2]....
        /*0210*/ 	.word	0x00007a50


	//   ....[3]....
        /*0214*/ 	.word	0x00008080


	//   ....[4]....
        /*0218*/ 	.word	0x00009040


	//----- nvinfo : EIATTR_MAX_THREADS
	.align		4
.L_37:
        /*021c*/ 	.byte	0x04, 0x05
        /*021e*/ 	.short	(.L_39 - .L_38)
.L_38:
        /*0220*/ 	.word	0x00000180
        /*0224*/ 	.word	0x00000001
        /*0228*/ 	.word	0x00000001


	//----- nvinfo : EIATTR_CRS_STACK_SIZE
	.align		4
.L_39:
        /*022c*/ 	.byte	0x04, 0x1e
        /*022e*/ 	.short	(.L_41 - .L_40)
.L_40:
        /*0230*/ 	.word	0x00000000


	//----- nvinfo : EIATTR_CBANK_PARAM_SIZE
	.align		4
.L_41:
        /*0234*/ 	.byte	0x03, 0x19
        /*0236*/ 	.short	0x0470


	//----- nvinfo : EIATTR_PARAM_CBANK
	.align		4
        /*0238*/ 	.byte	0x04, 0x0a
        /*023a*/ 	.short	(.L_43 - .L_42)
	.align		4
.L_42:
        /*023c*/ 	.word	index@(.nv.constant0._ZN7cutlass13device_kernelINS_4gemm6kernel13GemmUniversalIN4cute5tupleIJiiiiEEENS1_10collective13CollectiveMmaINS1_34MainloopSm90TmaGmmaWarpSpecializedILi3ENS5_IJNS4_1CILi1EEESB_SB_EEENS1_35KernelTmaWarpSpecializedCooperativeEEENS5_IJNSA_ILi192EEENSA_ILi64EEENSA_ILi128EEEEEENS_6half_tENS5_IJlSB_lEEESJ_SK_NS4_8TiledMMAINS4_8MMA_AtomIJNS4_4SM904GMMA25MMA_64x64x16_F32F16F16_SSILNSO_5MajorE0ELSQ_0ELNSO_7ScaleInE1ELSR_1EEEEEENS4_6LayoutINS5_IJNSA_ILi2EEESB_SB_EEENS5_IJSB_NSA_ILi0EEESX_EEEEENS5_IJNS4_10UnderscoreES10_S10_EEEEENS4_13SM90_TMA_LOADENS4_14ComposedLayoutINS4_7SwizzleILi3ELi4ELi3EEENS4_18smem_ptr_flag_bitsILi16EEENSU_INS5_IJNSA_ILi8EEESG_EEENS5_IJSG_SB_EEEEEEEvNS4_8identityES13_S1D_vS1E_EENS_8epilogue10collective6detail29Sm90TmaWarpSpecializedAdapterINS1H_15DefaultEpilogueISJ_SK_SK_NS1G_6thread17LinearCombinationISJ_Li1EffLNS1L_9ScaleType4KindE0ELNS_15FloatRoundStyleE2ESJ_EENS1_15EpilogueDefaultEEEEEvvEEEEvNT_6ParamsE)
        /*0240*/ 	.short	0x0210
        /*0242*/ 	.short	0x0470


	//----- nvinfo : EIATTR_SW_WAR
	.align		4
.L_43:
        /*0244*/ 	.byte	0x04, 0x36
        /*0246*/ 	.short	(.L_45 - .L_44)
.L_44:
        /*0248*/ 	.word	0x00000008
.L_45:


//--------------------- .nv.callgraph             --------------------------
	.section	.nv.callgraph,"",@"SHT_CUDA_CALLGRAPH"
	.align	4
	.sectionentsize	8
	.align		4
        /*0000*/ 	.word	0x00000000
	.align		4
        /*0004*/ 	.word	0xffffffff
	.align		4
        /*0008*/ 	.word	index@(_ZN7cutlass13device_kernelINS_4gemm6kernel13GemmUniversalIN4cute5tupleIJiiiiEEENS1_10collective13CollectiveMmaINS1_34MainloopSm90TmaGmmaWarpSpecializedILi3ENS5_IJNS4_1CILi1EEESB_SB_EEENS1_35KernelTmaWarpSpecializedCooperativeEEENS5_IJNSA_ILi192EEENSA_ILi64EEENSA_ILi128EEEEEENS_6half_tENS5_IJlSB_lEEESJ_SK_NS4_8TiledMMAINS4_8MMA_AtomIJNS4_4SM904GMMA25MMA_64x64x16_F32F16F16_SSILNSO_5MajorE0ELSQ_0ELNSO_7ScaleInE1ELSR_1EEEEEENS4_6LayoutINS5_IJNSA_ILi2EEESB_SB_EEENS5_IJSB_NSA_ILi0EEESX_EEEEENS5_IJNS4_10UnderscoreES10_S10_EEEEENS4_13SM90_TMA_LOADENS4_14ComposedLayoutINS4_7SwizzleILi3ELi4ELi3EEENS4_18smem_ptr_flag_bitsILi16EEENSU_INS5_IJNSA_ILi8EEESG_EEENS5_IJSG_SB_EEEEEEEvNS4_8identityES13_S1D_vS1E_EENS_8epilogue10collective6detail29Sm90TmaWarpSpecializedAdapterINS1H_15DefaultEpilogueISJ_SK_SK_NS1G_6thread17LinearCombinationISJ_Li1EffLNS1L_9ScaleType4KindE0ELNS_15FloatRoundStyleE2ESJ_EENS1_15EpilogueDefaultEEEEEvvEEEEvNT_6ParamsE)
	.align		4
        /*000c*/ 	.word	index@(__assertfail)
	.align		4
        /*0010*/ 	.word	0x00000000
	.align		4
        /*0014*/ 	.word	0xfffffffe
	.align		4
        /*0018*/ 	.word	0x00000000
	.align		4
        /*001c*/ 	.word	0xfffffffd
	.align		4
        /*0020*/ 	.word	0x00000000
	.align		4
        /*0024*/ 	.word	0xfffffffc


//--------------------- .nv.constant4             --------------------------
	.section	.nv.constant4,"a",@progbits
	.align	8
	.align		8
.nv.constant4:
        /*0000*/ 	.dword	__assertfail
	.align		8
        /*0008*/ 	.dword	__unnamed_1
	.align		8
        /*0010*/ 	.dword	_ZN40_INTERNAL_78c112c6_4_k_cu_f7fee2e0_130354cuda3std3__45__cpo5beginE
	.align		8
        /*0018*/ 	.dword	_ZN40_INTERNAL_78c112c6_4_k_cu_f7fee2e0_130354cuda3std3__45__cpo3endE
	.align		8
        /*0020*/ 	.dword	_ZN40_INTERNAL_78c112c6_4_k_cu_f7fee2e0_130354cuda3std3__45__cpo6cbeginE
	.align		8
        /*0028*/ 	.dword	_ZN40_INTERNAL_78c112c6_4_k_cu_f7fee2e0_130354cuda3std3__45__cpo4cendE
	.align		8
        /*0030*/ 	.dword	_ZN40_INTERNAL_78c112c6_4_k_cu_f7fee2e0_130354cuda3std3__442_GLOBAL__N__78c112c6_4_k_cu_f7fee2e0_130356ignoreE
	.align		8
        /*0038*/ 	.dword	_ZN40_INTERNAL_78c112c6_4_k_cu_f7fee2e0_130354cuda3std3__419piecewise_constructE
	.align		8
        /*0040*/ 	.dword	_ZN40_INTERNAL_78c112c6_4_k_cu_f7fee2e0_130354cuda3std3__48in_placeE
	.align		8
        /*0048*/ 	.dword	_ZN40_INTERNAL_78c112c6_4_k_cu_f7fee2e0_130354cuda3std6ranges3__45__cpo4swapE
	.align		8
        /*0050*/ 	.dword	_ZN40_INTERNAL_78c112c6_4_k_cu_f7fee2e0_130354cuda3std6ranges3__45__cpo9iter_moveE
	.align		8
        /*0058*/ 	.dword	_ZN40_INTERNAL_78c112c6_4_k_cu_f7fee2e0_130354cute7productE
	.align		8
        /*0060*/ 	.dword	_ZN40_INTERNAL_78c112c6_4_k_cu_f7fee2e0_130354cute1_E
	.align		8
        /*0068*/ 	.dword	$str$22
	.align		8
        /*0070*/ 	.dword	$str$23


//--------------------- .text._ZN7cutlass13device_kernelINS_4gemm6kernel13GemmUniversalIN4cute5tupleIJiiiiEEENS1_10collective13CollectiveMmaINS1_34MainloopSm90TmaGmmaWarpSpecializedILi3ENS5_IJNS4_1CILi1EEESB_SB_EEENS1_35KernelTmaWarpSpecializedCooperativeEEENS5_IJNSA_ILi192EEENSA_ILi64EEENSA_ILi128EEEEEENS_6half_tENS5_IJlSB_lEEESJ_SK_NS4_8TiledMMAINS4_8MMA_AtomIJNS4_4SM904GMMA25MMA_64x64x16_F32F16F16_SSILNSO_5MajorE0ELSQ_0ELNSO_7ScaleInE1ELSR_1EEEEEENS4_6LayoutINS5_IJNSA_ILi2EEESB_SB_EEENS5_IJSB_NSA_ILi0EEESX_EEEEENS5_IJNS4_10UnderscoreES10_S10_EEEEENS4_13SM90_TMA_LOADENS4_14ComposedLayoutINS4_7SwizzleILi3ELi4ELi3EEENS4_18smem_ptr_flag_bitsILi16EEENSU_INS5_IJNSA_ILi8EEESG_EEENS5_IJSG_SB_EEEEEEEvNS4_8identityES13_S1D_vS1E_EENS_8epilogue10collective6detail29Sm90TmaWarpSpecializedAdapterINS1H_15DefaultEpilogueISJ_SK_SK_NS1G_6thread17LinearCombinationISJ_Li1EffLNS1L_9ScaleType4KindE0ELNS_15FloatRoundStyleE2ESJ_EENS1_15EpilogueDefaultEEEEEvvEEEEvNT_6ParamsE --------------------------
	.section	.text._ZN7cutlass13device_kernelINS_4gemm6kernel13GemmUniversalIN4cute5tupleIJiiiiEEENS1_10collective13CollectiveMmaINS1_34MainloopSm90TmaGmmaWarpSpecializedILi3ENS5_IJNS4_1CILi1EEESB_SB_EEENS1_35KernelTmaWarpSpecializedCooperativeEEENS5_IJNSA_ILi192EEENSA_ILi64EEENSA_ILi128EEEEEENS_6half_tENS5_IJlSB_lEEESJ_SK_NS4_8TiledMMAINS4_8MMA_AtomIJNS4_4SM904GMMA25MMA_64x64x16_F32F16F16_SSILNSO_5MajorE0ELSQ_0ELNSO_7ScaleInE1ELSR_1EEEEEENS4_6LayoutINS5_IJNSA_ILi2EEESB_SB_EEENS5_IJSB_NSA_ILi0EEESX_EEEEENS5_IJNS4_10UnderscoreES10_S10_EEEEENS4_13SM90_TMA_LOADENS4_14ComposedLayoutINS4_7SwizzleILi3ELi4ELi3EEENS4_18smem_ptr_flag_bitsILi16EEENSU_INS5_IJNSA_ILi8EEESG_EEENS5_IJSG_SB_EEEEEEEvNS4_8identityES13_S1D_vS1E_EENS_8epilogue10collective6detail29Sm90TmaWarpSpecializedAdapterINS1H_15DefaultEpilogueISJ_SK_SK_NS1G_6thread17LinearCombinationISJ_Li1EffLNS1L_9ScaleType4KindE0ELNS_15FloatRoundStyleE2ESJ_EENS1_15EpilogueDefaultEEEEEvvEEEEvNT_6ParamsE,"ax",@progbits
	.align	128
.text._ZN7cutlass13device_kernelINS_4gemm6kernel13GemmUniversalIN4cute5tupleIJiiiiEEENS1_10collective13CollectiveMmaINS1_34MainloopSm90TmaGmmaWarpSpecializedILi3ENS5_IJNS4_1CILi1EEESB_SB_EEENS1_35KernelTmaWarpSpecializedCooperativeEEENS5_IJNSA_ILi192EEENSA_ILi64EEENSA_ILi128EEEEEENS_6half_tENS5_IJlSB_lEEESJ_SK_NS4_8TiledMMAINS4_8MMA_AtomIJNS4_4SM904GMMA25MMA_64x64x16_F32F16F16_SSILNSO_5MajorE0ELSQ_0ELNSO_7ScaleInE1ELSR_1EEEEEENS4_6LayoutINS5_IJNSA_ILi2EEESB_SB_EEENS5_IJSB_NSA_ILi0EEESX_EEEEENS5_IJNS4_10UnderscoreES10_S10_EEEEENS4_13SM90_TMA_LOADENS4_14ComposedLayoutINS4_7SwizzleILi3ELi4ELi3EEENS4_18smem_ptr_flag_bitsILi16EEENSU_INS5_IJNSA_ILi8EEESG_EEENS5_IJSG_SB_EEEEEEEvNS4_8identityES13_S1D_vS1E_EENS_8epilogue10collective6detail29Sm90TmaWarpSpecializedAdapterINS1H_15DefaultEpilogueISJ_SK_SK_NS1G_6thread17LinearCombinationISJ_Li1EffLNS1L_9ScaleType4KindE0ELNS_15FloatRoundStyleE2ESJ_EENS1_15EpilogueDefaultEEEEEvvEEEEvNT_6ParamsE:
        .type           _ZN7cutlass13device_kernelINS_4gemm6kernel13GemmUniversalIN4cute5tupleIJiiiiEEENS1_10collective13CollectiveMmaINS1_34MainloopSm90TmaGmmaWarpSpecializedILi3ENS5_IJNS4_1CILi1EEESB_SB_EEENS1_35KernelTmaWarpSpecializedCooperativeEEENS5_IJNSA_ILi192EEENSA_ILi64EEENSA_ILi128EEEEEENS_6half_tENS5_IJlSB_lEEESJ_SK_NS4_8TiledMMAINS4_8MMA_AtomIJNS4_4SM904GMMA25MMA_64x64x16_F32F16F16_SSILNSO_5MajorE0ELSQ_0ELNSO_7ScaleInE1ELSR_1EEEEEENS4_6LayoutINS5_IJNSA_ILi2EEESB_SB_EEENS5_IJSB_NSA_ILi0EEESX_EEEEENS5_IJNS4_10UnderscoreES10_S10_EEEEENS4_13SM90_TMA_LOADENS4_14ComposedLayoutINS4_7SwizzleILi3ELi4ELi3EEENS4_18smem_ptr_flag_bitsILi16EEENSU_INS5_IJNSA_ILi8EEESG_EEENS5_IJSG_SB_EEEEEEEvNS4_8identityES13_S1D_vS1E_EENS_8epilogue10collective6detail29Sm90TmaWarpSpecializedAdapterINS1H_15DefaultEpilogueISJ_SK_SK_NS1G_6thread17LinearCombinationISJ_Li1EffLNS1L_9ScaleType4KindE0ELNS_15FloatRoundStyleE2ESJ_EENS1_15EpilogueDefaultEEEEEvvEEEEvNT_6ParamsE,@function
        .size           _ZN7cutlass13device_kernelINS_4gemm6kernel13GemmUniversalIN4cute5tupleIJiiiiEEENS1_10collective13CollectiveMmaINS1_34MainloopSm90TmaGmmaWarpSpecializedILi3ENS5_IJNS4_1CILi1EEESB_SB_EEENS1_35KernelTmaWarpSpecializedCooperativeEEENS5_IJNSA_ILi192EEENSA_ILi64EEENSA_ILi128EEEEEENS_6half_tENS5_IJlSB_lEEESJ_SK_NS4_8TiledMMAINS4_8MMA_AtomIJNS4_4SM904GMMA25MMA_64x64x16_F32F16F16_SSILNSO_5MajorE0ELSQ_0ELNSO_7ScaleInE1ELSR_1EEEEEENS4_6LayoutINS5_IJNSA_ILi2EEESB_SB_EEENS5_IJSB_NSA_ILi0EEESX_EEEEENS5_IJNS4_10UnderscoreES10_S10_EEEEENS4_13SM90_TMA_LOADENS4_14ComposedLayoutINS4_7SwizzleILi3ELi4ELi3EEENS4_18smem_ptr_flag_bitsILi16EEENSU_INS5_IJNSA_ILi8EEESG_EEENS5_IJSG_SB_EEEEEEEvNS4_8identityES13_S1D_vS1E_EENS_8epilogue10collective6detail29Sm90TmaWarpSpecializedAdapterINS1H_15DefaultEpilogueISJ_SK_SK_NS1G_6thread17LinearCombinationISJ_Li1EffLNS1L_9ScaleType4KindE0ELNS_15FloatRoundStyleE2ESJ_EENS1_15EpilogueDefaultEEEEEvvEEEEvNT_6ParamsE,(.L_x_190 - _ZN7cutlass13device_kernelINS_4gemm6kernel13GemmUniversalIN4cute5tupleIJiiiiEEENS1_10collective13CollectiveMmaINS1_34MainloopSm90TmaGmmaWarpSpecializedILi3ENS5_IJNS4_1CILi1EEESB_SB_EEENS1_35KernelTmaWarpSpecializedCooperativeEEENS5_IJNSA_ILi192EEENSA_ILi64EEENSA_ILi128EEEEEENS_6half_tENS5_IJlSB_lEEESJ_SK_NS4_8TiledMMAINS4_8MMA_AtomIJNS4_4SM904GMMA25MMA_64x64x16_F32F16F16_SSILNSO_5MajorE0ELSQ_0ELNSO_7ScaleInE1ELSR_1EEEEEENS4_6LayoutINS5_IJNSA_ILi2EEESB_SB_EEENS5_IJSB_NSA_ILi0EEESX_EEEEENS5_IJNS4_10UnderscoreES10_S10_EEEEENS4_13SM90_TMA_LOADENS4_14ComposedLayoutINS4_7SwizzleILi3ELi4ELi3EEENS4_18smem_ptr_flag_bitsILi16EEENSU_INS5_IJNSA_ILi8EEESG_EEENS5_IJSG_SB_EEEEEEEvNS4_8identityES13_S1D_vS1E_EENS_8epilogue10collective6detail29Sm90TmaWarpSpecializedAdapterINS1H_15DefaultEpilogueISJ_SK_SK_NS1G_6thread17LinearCombinationISJ_Li1EffLNS1L_9ScaleType4KindE0ELNS_15FloatRoundStyleE2ESJ_EENS1_15EpilogueDefaultEEEEEvvEEEEvNT_6ParamsE)
        .other          _ZN7cutlass13device_kernelINS_4gemm6kernel13GemmUniversalIN4cute5tupleIJiiiiEEENS1_10collective13CollectiveMmaINS1_34MainloopSm90TmaGmmaWarpSpecializedILi3ENS5_IJNS4_1CILi1EEESB_SB_EEENS1_35KernelTmaWarpSpecializedCooperativeEEENS5_IJNSA_ILi192EEENSA_ILi64EEENSA_ILi128EEEEEENS_6half_tENS5_IJlSB_lEEESJ_SK_NS4_8TiledMMAINS4_8MMA_AtomIJNS4_4SM904GMMA25MMA_64x64x16_F32F16F16_SSILNSO_5MajorE0ELSQ_0ELNSO_7ScaleInE1ELSR_1EEEEEENS4_6LayoutINS5_IJNSA_ILi2EEESB_SB_EEENS5_IJSB_NSA_ILi0EEESX_EEEEENS5_IJNS4_10UnderscoreES10_S10_EEEEENS4_13SM90_TMA_LOADENS4_14ComposedLayoutINS4_7SwizzleILi3ELi4ELi3EEENS4_18smem_ptr_flag_bitsILi16EEENSU_INS5_IJNSA_ILi8EEESG_EEENS5_IJSG_SB_EEEEEEEvNS4_8identityES13_S1D_vS1E_EENS_8epilogue10collective6detail29Sm90TmaWarpSpecializedAdapterINS1H_15DefaultEpilogueISJ_SK_SK_NS1G_6thread17LinearCombinationISJ_Li1EffLNS1L_9ScaleType4KindE0ELNS_15FloatRoundStyleE2ESJ_EENS1_15EpilogueDefaultEEEEEvvEEEEvNT_6ParamsE,@"STO_CUDA_ENTRY STV_DEFAULT"
_ZN7cutlass13device_kernelINS_4gemm6kernel13GemmUniversalIN4cute5tupleIJiiiiEEENS1_10collective13CollectiveMmaINS1_34MainloopSm90TmaGmmaWarpSpecializedILi3ENS5_IJNS4_1CILi1EEESB_SB_EEENS1_35KernelTmaWarpSpecializedCooperativeEEENS5_IJNSA_ILi192EEENSA_ILi64EEENSA_ILi128EEEEEENS_6half_tENS5_IJlSB_lEEESJ_SK_NS4_8TiledMMAINS4_8MMA_AtomIJNS4_4SM904GMMA25MMA_64x64x16_F32F16F16_SSILNSO_5MajorE0ELSQ_0ELNSO_7ScaleInE1ELSR_1EEEEEENS4_6LayoutINS5_IJNSA_ILi2EEESB_SB_EEENS5_IJSB_NSA_ILi0EEESX_EEEEENS5_IJNS4_10UnderscoreES10_S10_EEEEENS4_13SM90_TMA_LOADENS4_14ComposedLayoutINS4_7SwizzleILi3ELi4ELi3EEENS4_18smem_ptr_flag_bitsILi16EEENSU_INS5_IJNSA_ILi8EEESG_EEENS5_IJSG_SB_EEEEEEEvNS4_8identityES13_S1D_vS1E_EENS_8epilogue10collective6detail29Sm90TmaWarpSpecializedAdapterINS1H_15DefaultEpilogueISJ_SK_SK_NS1G_6thread17LinearCombinationISJ_Li1EffLNS1L_9ScaleType4KindE0ELNS_15FloatRoundStyleE2ESJ_EENS1_15EpilogueDefaultEEEEEvvEEEEvNT_6ParamsE:
[----:B------:R-:W0:Y:S01]  /*0000*/  LDC R1, c[0x0][0x28] ;  /* 0x00000a00ff017b82 */ /* 0x000e220000000800 */
[----:B------:R-:W1:Y:S01]  /*0010*/  S2R R3, SR_TID.X ;  /* 0x0000000000037919 */ /* 0x000e620000002100 */
[----:B------:R-:W-:Y:S01]  /*0020*/  ELECT P0, URZ, PT ;  /* 0x00000000003f782f */ /* 0x000fe20003800000 */
[----:B------:R-:W-:Y:S01]  /*0030*/  BSSY B0, `(.L_x_0) ;  /* 0x000000f000007945 */ /* 0x000fe20003800000 */
[--C-:B-1----:R-:W-:Y:S02]  /*0040*/  SHF.R.U32.HI R0, RZ, 0x5, R3.reuse ;  /* 0x00000005ff007819 */ /* 0x102fe40000011603 */
[----:B------:R-:W-:-:S03]  /*0050*/  SHF.R.U32.HI R14, RZ, 0x7, R3 ;  /* 0x00000007ff0e7819 */ /* 0x000fc60000011603 */
[----:B------:R-:W1:Y:S04]  /*0060*/  SHFL.IDX PT, R4, R0, RZ, 0x1f ;  /* 0x00001fff00047589 */ /* 0x000e6800000e0000 */
[----:B------:R2:W3:Y:S01]  /*0070*/  SHFL.IDX PT, R10, R14, RZ, 0x1f ;  /* 0x00001fff0e0a7589 */ /* 0x0004e200000e0000 */
[----:B-1----:R-:W-:-:S13]  /*0080*/  ISETP.NE.OR P0, PT, R4, RZ, !P0 ;  /* 0x000000ff0400720c */ /* 0x002fda0004705670 */
[----:B0-23--:R-:W-:Y:S05]  /*0090*/  @P0 BRA `(.L_x_1) ;  /* 0x0000000000200947 */ /* 0x00dfea0003800000 */
[----:B------:R-:W-:Y:S02]  /*00a0*/  ULDC.64 UR4, c[0x0][0x198] ;  /* 0x0000660000047ab9 */ /* 0x000fe40000000a00 */
[----:B------:R-:W-:Y:S02]  /*00b0*/  UIADD3 UR6, UP0, UR4, 0xf0, URZ ;  /* 0x000000f004067890 */ /* 0x000fe4000ff1e03f */
[----:B------:R-:W-:Y:S02]  /*00c0*/  UIADD3 UR4, UP1, UR4, 0x1f0, URZ ;  /* 0x000001f004047890 */ /* 0x000fe4000ff3e03f */
[----:B------:R-:W-:Y:S02]  /*00d0*/  UIADD3.X UR7, URZ, UR5, URZ, UP0, !UPT ;  /* 0x000000053f077290 */ /* 0x000fe400087fe43f */
[----:B------:R-:W-:-:S07]  /*00e0*/  UIADD3.X UR5, URZ, UR5, URZ, UP1, !UPT ;  /* 0x000000053f057290 */ /* 0x000fce0008ffe43f */
[----:B------:R0:W-:Y:S02]  /*00f0*/  UTMACCTL.PF [UR6] ;  /* 0x00000000060079b9 */ /* 0x0001e40008040000 */
[----:B------:R0:W-:Y:S02]  /*0100*/  UTMACCTL.PF [UR4] ;  /* 0x00000000040079b9 */ /* 0x0001e40008040000 */
[----:B0-----:R-:W-:Y:S01]  /*0110*/  NOP ;  /* 0x0000000000007918 */ /* 0x001fe20000000000 */
.L_x_1:
[----:B------:R-:W-:Y:S05]  /*0120*/  BSYNC B0 ;  /* 0x0000000000007941 */ /* 0x000fea0003800000 */
.L_x_0:
[----:B------:R-:W0:Y:S02]  /*0130*/  SHFL.IDX PT, R2, R0, RZ, 0x1f ;  /* 0x00001fff00027589 */ /* 0x000e2400000e0000 */
[----:B0-----:R-:W-:-:S13]  /*0140*/  ISETP.NE.AND P0, PT, R2, RZ, PT ;  /* 0x000000ff0200720c */ /* 0x001fda0003f05270 */
[----:B------:R-:W-:Y:S05]  /*0150*/  @P0 BRA `(.L_x_2) ;  /* 0x0000000000500947 */ /* 0x000fea0003800000 */
[----:B------:R-:W0:Y:S01]  /*0160*/  S2UR UR8, SR_CgaCtaId ;  /* 0x00000000000879c3 */ /* 0x000e220000008800 */
[----:B------:R-:W-:Y:S01]  /*0170*/  UMOV UR4, 0x400 ;  /* 0x0000040000047882 */ /* 0x000fe20000000000 */
[----:B------:R-:W-:Y:S01]  /*0180*/  UMOV UR5, 0x1 ;  /* 0x0000000100057882 */ /* 0x000fe20000000000 */
[----:B------:R-:W-:Y:S01]  /*0190*/  UMOV UR6, 0x100 ;  /* 0x0000010000067882 */ /* 0x000fe20000000000 */
[----:B------:R-:W-:Y:S01]  /*01a0*/  ELECT P0, URZ, PT ;  /* 0x00000000003f782f */ /* 0x000fe20003800000 */
[----:B------:R-:W-:-:S04]  /*01b0*/  UIADD3 UR6, -UR6, 0x100000, URZ ;  /* 0x0010000006067890 */ /* 0x000fc8000fffe13f */
[----:B------:R-:W-:Y:S02]  /*01c0*/  USHF.L.U32 UR7, UR6, 0xb, URZ ;  /* 0x0000000b06077899 */ /* 0x000fe4000800063f */
[----:B------:R-:W-:Y:S02]  /*01d0*/  USHF.L.U32 UR6, UR6, 0x1, URZ ;  /* 0x0000000106067899 */ /* 0x000fe4000800063f */
[----:B0-----:R-:W-:Y:S02]  /*01e0*/  ULEA UR8, UR8, UR4, 0x18 ;  /* 0x0000000408087291 */ /* 0x001fe4000f8ec03f */
[----:B------:R-:W-:-:S04]  /*01f0*/  UIADD3 UR4, -UR5, 0x100000, URZ ;  /* 0x0010000005047890 */ /* 0x000fc8000fffe13f */
[----:B------:R-:W-:Y:S02]  /*0200*/  USHF.L.U32 UR5, UR4, 0xb, URZ ;  /* 0x0000000b04057899 */ /* 0x000fe4000800063f */
[----:B------:R-:W-:Y:S01]  /*0210*/  USHF.L.U32 UR4, UR4, 0x1, URZ ;  /* 0x0000000104047899 */ /* 0x000fe2000800063f */
[----:B------:R-:W0:Y:S11]  /*0220*/  FENCE.VIEW.ASYNC.S ;  /* 0x00000000000073c6 */ /* 0x000e360000000000 */
[----:B0-----:R0:W1:Y:S01]  /*0230*/  SYNCS.EXCH.64 URZ, [UR8], UR4 ;  /* 0x00000004083f75b2 */ /* 0x0010620008000100 */
[----:B------:R0:W2:Y:S01]  /*0240*/  SYNCS.EXCH.64 URZ, [UR8+0x18], UR6 ;  /* 0x00001806083f75b2 */ /* 0x0000a20008000100 */
[----:B------:R0:W3:Y:S01]  /*0250*/  SYNCS.EXCH.64 URZ, [UR8+0x8], UR4 ;  /* 0x00000804083f75b2 */ /* 0x0000e20008000100 */
[----:B------:R0:W4:Y:S01]  /*0260*/  SYNCS.EXCH.64 URZ, [UR8+0x20], UR6 ;  /* 0x00002006083f75b2 */ /* 0x0001220008000100 */
[----:B------:R0:W0:Y:S01]  /*0270*/  SYNCS.EXCH.64 URZ, [UR8+0x10], UR4 ;  /* 0x00001004083f75b2 */ /* 0x0000220008000100 */
[----:B------:R0:W0:Y:S01]  /*0280*/  SYNCS.EXCH.64 URZ, [UR8+0x28], UR6 ;  /* 0x00002806083f75b2 */ /* 0x0000220008000100 */
[----:B------:R-:W-:Y:S01]  /*0290*/  NOP ;  /* 0x0000000000007918 */ /* 0x000fe20000000000 */
.L_x_2:
[----:B------:R-:W5:Y:S01]  /*02a0*/  SHFL.IDX PT, R0, R0, RZ, 0x1f ;  /* 0x00001fff00007589 */ /* 0x000f6200000e0000 */
[----:B------:R-:W1:Y:S01]  /*02b0*/  LDC R2, c[0x0][0x65c] ;  /* 0x00019700ff027b82 */ /* 0x000e620000000800 */
[----:B------:R-:W-:Y:S02]  /*02c0*/  ELECT P0, URZ, PT ;  /* 0x00000000003f782f */ /* 0x000fe40003800000 */
[----:B------:R-:W-:Y:S01]  /*02d0*/  LOP3.LUT R7, R7, 0xfffff7ff, RZ, 0xc0, !PT ;  /* 0xfffff7ff07077812 */ /* 0x000fe200078ec0ff */
[----:B------:R-:W2:Y:S01]  /*02e0*/  S2R R5, SR_CTAID.Y ;  /* 0x0000000000057919 */ /* 0x000ea20000002600 */
[----:B0-----:R-:W-:Y:S01]  /*02f0*/  UMOV UR4, 0x20 ;  /* 0x0000002000047882 */ /* 0x001fe20000000000 */
[----:B------:R-:W-:Y:S01]  /*0300*/  NOP ;  /* 0x0000000000007918 */ /* 0x000fe20000000000 */
[----:B------:R-:W-:Y:S01]  /*0310*/  ISETP.NE.AND P2, PT, R10, RZ, PT ;  /* 0x000000ff0a00720c */ /* 0x000fe20003f45270 */
[----:B------:R-:W0:Y:S01]  /*0320*/  S2R R6, SR_CTAID.X ;  /* 0x0000000000067919 */ /* 0x000e220000002500 */
[----:B------:R-:W-:Y:S01]  /*0330*/  NOP ;  /* 0x0000000000007918 */ /* 0x000fe20000000000 */
[----:B-----5:R-:W-:-:S02]  /*0340*/  ISETP.NE.OR P0, PT, R0, RZ, !P0 ;  /* 0x000000ff0000720c */ /* 0x020fc40004705670 */
[----:B-1----:R-:W-:-:S11]  /*0350*/  ISETP.NE.AND P3, PT, R2, 0x1, PT ;  /* 0x000000010200780c */ /* 0x002fd60003f65270 */
[----:B------:R-:W-:Y:S01]  /*0360*/  VOTEU.ALL UP0, P0 ;  /* 0x00000000003f7886 */ /* 0x000fe20000000000 */
[----:B------:R-:W-:Y:S01]  /*0370*/  VOTEU.ALL UP1, P0 ;  /* 0x00000000003f7886 */ /* 0x000fe20000020000 */
[----:B------:R-:W-:Y:S01]  /*0380*/  @P3 LOP3.LUT R7, R7, 0x800, RZ, 0xfc, !PT ;  /* 0x0000080007073812 */ /* 0x000fe200078efcff */
[----:B------:R-:W0:Y:S01]  /*0390*/  @P3 LDC R17, c[0x0][0x10] ;  /* 0x00000400ff113b82 */ /* 0x000e220000000800 */
[----:B------:R-:W-:Y:S01]  /*03a0*/  SHF.R.S32.HI R7, RZ, 0x1f, R4 ;  /* 0x0000001fff077819 */ /* 0x000fe20000011404 */
[----:B------:R-:W-:Y:S01]  /*03b0*/  @!UP0 UMOV UR6, 0x400 ;  /* 0x0000040000068882 */ /* 0x000fe20000000000 */
[----:B------:R-:W-:-:S04]  /*03c0*/  @!UP0 UIADD3 UR4, -UR4, 0x100000, URZ ;  /* 0x0010000004048890 */ /* 0x000fc8000fffe13f */
[----:B------:R-:W-:Y:S02]  /*03d0*/  @!UP0 USHF.L.U32 UR5, UR4, 0xb, URZ ;  /* 0x0000000b04058899 */ /* 0x000fe4000800063f */
[----:B------:R-:W-:Y:S01]  /*03e0*/  @!UP0 USHF.L.U32 UR4, UR4, 0x1, URZ ;  /* 0x0000000104048899 */ /* 0x000fe2000800063f */
[----:B--2---:R-:W-:Y:S01]  /*03f0*/  @P3 IMAD.MOV.U32 R8, RZ, RZ, R5 ;  /* 0x000000ffff083224 */ /* 0x004fe200078e0005 */
[----:B------:R-:W-:Y:S01]  /*0400*/  LEA.HI R7, R7, R4, RZ, 0x2 ;  /* 0x0000000407077211 */ /* 0x000fe200078f10ff */
[----:B------:R-:W-:Y:S01]  /*0410*/  @P3 IMAD.MOV.U32 R9, RZ, RZ, RZ ;  /* 0x000000ffff093224 */ /* 0x000fe200078e00ff */
[----:B------:R-:W1:Y:S02]  /*0420*/  @!UP0 S2UR UR7, SR_CgaCtaId ;  /* 0x00000000000789c3 */ /* 0x000e640000008800 */
[----:B------:R-:W-:-:S05]  /*0430*/  LOP3.LUT R7, R7, 0xfffffffc, RZ, 0xc0, !PT ;  /* 0xfffffffc07077812 */ /* 0x000fca00078ec0ff */
[----:B------:R-:W-:Y:S01]  /*0440*/  IMAD.IADD R0, R4, 0x1, -R7 ;  /* 0x0000000104007824 */ /* 0x000fe200078e0a07 */
[----:B------:R-:W-:Y:S01]  /*0450*/  LOP3.LUT R4, R3, 0x7f, RZ, 0xc0, !PT ;  /* 0x0000007f03047812 */ /* 0x000fe200078ec0ff */
[----:B------:R-:W2:Y:S01]  /*0460*/  @!P3 LDC R11, c[0x0][0xc] ;  /* 0x00000300ff0bbb82 */ /* 0x000ea20000000800 */
[----:B------:R-:W-:Y:S02]  /*0470*/  IMAD.MOV.U32 R7, RZ, RZ, RZ ;  /* 0x000000ffff077224 */ /* 0x000fe400078e00ff */
[----:B------:R-:W-:Y:S01]  /*0480*/  ISETP.NE.AND P1, PT, R0, 0x3, PT ;  /* 0x000000030000780c */ /* 0x000fe20003f25270 */
[----:B0-----:R-:W-:Y:S01]  /*0490*/  @P3 IMAD.WIDE.U32 R16, R6, R17, R8 ;  /* 0x0000001106103225 */ /* 0x001fe200078e0008 */
[----:B-1----:R-:W-:Y:S01]  /*04a0*/  @!UP0 ULEA UR8, UR7, UR6, 0x18 ;  /* 0x0000000607088291 */ /* 0x002fe2000f8ec03f */
[----:B------:R-:W-:Y:S02]  /*04b0*/  VOTEU.ALL UP0, P0 ;  /* 0x00000000003f7886 */ /* 0x000fe40000000000 */
[----:B------:R-:W-:Y:S01]  /*04c0*/  ULDC UR6, c[0x0][0xc] ;  /* 0x0000030000067ab9 */ /* 0x000fe20000000800 */
[----:B------:R-:W-:Y:S01]  /*04d0*/  ISETP.EQ.OR P0, PT, R0, RZ, !P1 ;  /* 0x000000ff0000720c */ /* 0x000fe20004f02670 */
[----:B------:R-:W-:-:S03]  /*04e0*/  ULDC UR7, c[0x0][0x10] ;  /* 0x0000040000077ab9 */ /* 0x000fc60000000800 */
[C---:B------:R-:W-:Y:S01]  /*04f0*/  ISETP.EQ.AND P0, PT, R10.reuse, RZ, P0 ;  /* 0x000000ff0a00720c */ /* 0x040fe20000702270 */
[----:B------:R-:W-:Y:S02]  /*0500*/  VIADD R10, R10, 0xffffffff ;  /* 0xffffffff0a0a7836 */ /* 0x000fe40000000000 */
[----:B--2---:R-:W-:Y:S01]  /*0510*/  @!P3 IMAD.WIDE.U32 R8, R11, R5, R6 ;  /* 0x000000050b08b225 */ /* 0x004fe200078e0006 */
[----:B------:R-:W0:Y:S02]  /*0520*/  FENCE.VIEW.ASYNC.S ;  /* 0x00000000000073c6 */ /* 0x000e240000000000 */
[----:B0-----:R-:W3:Y:S01]  /*0530*/  @!UP0 SYNCS.EXCH.64 URZ, [UR8+0x40], UR4 ;  /* 0x00004004083f85b2 */ /* 0x001ee20008000100 */
[----:B------:R-:W-:Y:S01]  /*0540*/  SEL R18, RZ, 0x1, !P0 ;  /* 0x00000001ff127807 */ /* 0x000fe20004000000 */
[----:B------:R-:W-:Y:S01]  /*0550*/  @P3 IMAD.MOV.U32 R11, RZ, RZ, RZ ;  /* 0x000000ffff0b3224 */ /* 0x000fe200078e00ff */
[----:B------:R-:W-:Y:S01]  /*0560*/  ISETP.GE.U32.AND P1, PT, R10, 0x2, PT ;  /* 0x000000020a00780c */ /* 0x000fe20003f26070 */
[----:B------:R-:W-:-:S02]  /*0570*/  @!P3 IMAD.MOV.U32 R16, RZ, RZ, R8 ;  /* 0x000000ffff10b224 */ /* 0x000fc400078e0008 */
[----:B------:R-:W-:Y:S01]  /*0580*/  @P3 IMAD.IADD R17, R17, 0x1, R11 ;  /* 0x0000000111113824 */ /* 0x000fe200078e020b */
[----:B------:R-:W-:Y:S01]  /*0590*/  SEL R18, R18, 0x2, P1 ;  /* 0x0000000212127807 */ /* 0x000fe20000800000 */
[----:B------:R-:W-:Y:S01]  /*05a0*/  @!P3 IMAD.MOV.U32 R17, RZ, RZ, R9 ;  /* 0x000000ffff11b224 */ /* 0x000fe200078e0009 */
[----:B------:R0:W3:Y:S01]  /*05b0*/  @!UP1 SYNCS.EXCH.64 URZ, [UR8+0x48], UR4 ;  /* 0x00004804083f95b2 */ /* 0x0000e20008000100 */
[----:B------:R-:W-:Y:S01]  /*05c0*/  NOP ;  /* 0x0000000000007918 */ /* 0x000fe20000000000 */
[----:B0-----:R-:W-:-:S03]  /*05d0*/  UIMAD.WIDE.U32 UR4, UR6, UR7, URZ ;  /* 0x00000007060472a5 */ /* 0x001fc6000f8e003f */
[----:B------:R-:W-:Y:S02]  /*05e0*/  ULDC UR6, c[0x0][0x14] ;  /* 0x0000050000067ab9 */ /* 0x000fe40000000800 */
[----:B------:R-:W-:Y:S02]  /*05f0*/  UIMAD.WIDE.U32 UR38, UR4, UR6, URZ ;  /* 0x00000006042672a5 */ /* 0x000fe4000f8e003f */
[----:B------:R-:W-:-:S04]  /*0600*/  UIMAD UR41, UR5, UR6, URZ ;  /* 0x00000006052972a4 */ /* 0x000fc8000f8e023f */
[----:B------:R-:W-:Y:S01]  /*0610*/  UIADD3 UR41, UR39, UR41, URZ ;  /* 0x0000002927297290 */ /* 0x000fe2000fffe03f */
[----:B---34-:R-:W-:Y:S06]  /*0620*/  BAR.SYNC.DEFER_BLOCKING 0x0 ;  /* 0x0000000000007b1d */ /* 0x018fec0000010000 */
[----:B------:R-:W-:Y:S05]  /*0630*/  @!P2 BRA `(.L_x_3) ;  /* 0x000000740008a947 */ /* 0x000fea0003800000 */
[----:B------:R-:W-:-:S13]  /*0640*/  ISETP.GT.U32.AND P0, PT, R10, 0x1, PT ;  /* 0x000000010a00780c */ /* 0x000fda0003f04070 */
[----:B------:R-:W-:Y:S05]  /*0650*/  @P0 EXIT ;  /* 0x000000000000094d */ /* 0x000fea0003800000 */
[----:B------:R-:W-:Y:S01]  /*0660*/  ULDC.64 UR4, c[0x0][0x650] ;  /* 0x0001940000047ab9 */ /* 0x000fe20000000a00 */
[----:B------:R-:W-:Y:S01]  /*0670*/  PRMT R0, RZ, 0x7610, R0 ;  /* 0x00007610ff007816 */ /* 0x000fe20000000000 */
[----:B------:R-:W-:Y:S01]  /*0680*/  IMAD.MOV.U32 R109, RZ, RZ, -0x1 ;  /* 0xffffffffff6d7424 */ /* 0x000fe200078e00ff */
[----:B------:R-:W-:Y:S01]  /*0690*/  ISETP.GE.U32.AND P0, PT, R16, UR4, PT ;  /* 0x0000000410007c0c */ /* 0x000fe2000bf06070 */
[----:B------:R-:W-:Y:S02]  /*06a0*/  IMAD.MOV.U32 R101, RZ, RZ, -0x1 ;  /* 0xffffffffff657424 */ /* 0x000fe400078e00ff */
[----:B------:R-:W-:Y:S01]  /*06b0*/  IMAD.MOV.U32 R19, RZ, RZ, -0x1 ;  /* 0xffffffffff137424 */ /* 0x000fe200078e00ff */
[----:B------:R-:W-:-:S13]  /*06c0*/  ISETP.GE.U32.AND.EX P0, PT, R17, UR5, PT, P0 ;  /* 0x0000000511007c0c */ /* 0x000fda000bf06100 */
[----:B------:R-:W-:Y:S05]  /*06d0*/  @P0 BRA `(.L_x_4) ;  /* 0x0000000400580947 */ /* 0x000fea0003800000 */
[----:B------:R-:W0:Y:S01]  /*06e0*/  LDC.64 R20, c[0x0][0x628] ;  /* 0x00018a00ff147b82 */ /* 0x000e220000000a00 */
[----:B------:R-:W-:Y:S02]  /*06f0*/  IMAD.MOV.U32 R8, RZ, RZ, R16 ;  /* 0x000000ffff087224 */ /* 0x000fe400078e0010 */
[----:B------:R-:W-:-:S05]  /*0700*/  IMAD.MOV.U32 R9, RZ, RZ, R17 ;  /* 0x000000ffff097224 */ /* 0x000fca00078e0011 */
[----:B------:R-:W1:Y:S08]  /*0710*/  LDC R0, c[0x0][0x630] ;  /* 0x00018c00ff007b82 */ /* 0x000e700000000800 */
[----:B------:R-:W2:Y:S01]  /*0720*/  LDC.64 R22, c[0x0][0x620] ;  /* 0x00018800ff167b82 */ /* 0x000ea20000000a00 */
[----:B0-----:R-:W-:-:S04]  /*0730*/  ISETP.NE.U32.AND P0, PT, R20, RZ, PT ;  /* 0x000000ff1400720c */ /* 0x001fc80003f05070 */
[----:B------:R-:W-:-:S13]  /*0740*/  ISETP.NE.AND.EX P0, PT, R21, RZ, PT, P0 ;  /* 0x000000ff1500720c */ /* 0x000fda0003f05300 */
[----:B-12---:R-:W-:Y:S05]  /*0750*/  @!P0 BRA `(.L_x_5) ;  /* 0x0000000000288947 */ /* 0x006fea0003800000 */
[----:B------:R-:W0:Y:S02]  /*0760*/  LDC R13, c[0x0][0x634] ;  /* 0x00018d00ff0d7b82 */ /* 0x000e240000000800 */
[----:B0-----:R-:W-:-:S05]  /*0770*/  IADD3 R13, P0, R16, R13, RZ ;  /* 0x0000000d100d7210 */ /* 0x001fca0007f1e0ff */
[----:B------:R-:W-:-:S04]  /*0780*/  IMAD.X R15, RZ, RZ, R17, P0 ;  /* 0x000000ffff0f7224 */ /* 0x000fc800000e0611 */
[----:B------:R-:W-:-:S04]  /*0790*/  IMAD.WIDE.U32 R8, R15, R20, RZ ;  /* 0x000000140f087225 */ /* 0x000fc800078e00ff */
[----:B------:R-:W-:-:S04]  /*07a0*/  IMAD.WIDE.U32 R10, P0, R13, R21, R8 ;  /* 0x000000150d0a7225 */ /* 0x000fc80007800008 */
[----:B------:R-:W-:-:S04]  /*07b0*/  IMAD.WIDE.U32 R8, R13, R20, RZ ;  /* 0x000000140d087225 */ /* 0x000fc800078e00ff */
[----:B------:R-:W-:Y:S01]  /*07c0*/  IMAD.X R13, RZ, RZ, RZ, P0 ;  /* 0x000000ffff0d7224 */ /* 0x000fe200000e06ff */
[----:B------:R-:W-:Y:S01]  /*07d0*/  IADD3 RZ, P0, R9, R10, RZ ;  /* 0x0000000a09ff7210 */ /* 0x000fe20007f1e0ff */
[----:B------:R-:W-:-:S04]  /*07e0*/  IMAD.MOV.U32 R12, RZ, RZ, R11 ;  /* 0x000000ffff0c7224 */ /* 0x000fc800078e000b */
[----:B------:R-:W-:-:S08]  /*07f0*/  IMAD.WIDE.U32.X R8, R15, R21, R12, P0 ;  /* 0x000000150f087225 */ /* 0x000fd000000e040c */
.L_x_5:
[-CC-:B------:R-:W-:Y:S01]  /*0800*/  SHF.R.U64 R25, R8, R0.reuse, R9.reuse ;  /* 0x0000000008197219 */ /* 0x180fe20000001209 */
[----:B------:R-:W0:Y:S01]  /*0810*/  LDC R12, c[0x0][0x618] ;  /* 0x00018600ff0c7b82 */ /* 0x000e220000000800 */
[----:B------:R-:W-:Y:S01]  /*0820*/  SHF.R.U32.HI R7, RZ, R0, R9 ;  /* 0x00000000ff077219 */ /* 0x000fe20000011609 */
[----:B------:R-:W-:Y:S01]  /*0830*/  ULDC UR4, c[0x0][0x150] ;  /* 0x0000540000047ab9 */ /* 0x000fe20000000800 */
[----:B------:R-:W-:Y:S02]  /*0840*/  IADD3 R11, P0, RZ, -R25, RZ ;  /* 0x80000019ff0b7210 */ /* 0x000fe40007f1e0ff */
[----:B------:R-:W-:-:S03]  /*0850*/  I2FP.F32.U32 R0, R6 ;  /* 0x0000000600007245 */ /* 0x000fc60000201000 */
[----:B------:R-:W1:Y:S01]  /*0860*/  LDC.64 R30, c[0x0][0x640] ;  /* 0x00019000ff1e7b82 */ /* 0x000e620000000a00 */
[----:B------:R-:W-:Y:S02]  /*0870*/  IMAD.X R13, RZ, RZ, ~R7, P0 ;  /* 0x000000ffff0d7224 */ /* 0x000fe400000e0e07 */
[----:B------:R-:W-:Y:S01]  /*0880*/  FMUL R0, R0, UR4 ;  /* 0x0000000400007c20 */ /* 0x000fe20008400000 */
[----:B------:R-:W-:Y:S01]  /*0890*/  IMAD.WIDE.U32 R8, R11, R22, R16 ;  /* 0x000000160b087225 */ /* 0x000fe200078e0010 */
[----:B------:R-:W-:-:S03]  /*08a0*/  ULDC UR4, c[0x0][0x154] ;  /* 0x0000550000047ab9 */ /* 0x000fc60000000800 */
[----:B------:R-:W-:Y:S01]  /*08b0*/  IMAD R10, R13, R22, RZ ;  /* 0x000000160d0a7224 */ /* 0x000fe200078e02ff */
[----:B------:R-:W2:Y:S01]  /*08c0*/  LDC R7, c[0x0][0x144] ;  /* 0x00005100ff077b82 */ /* 0x000ea20000000800 */
[----:B------:R-:W3:Y:S02]  /*08d0*/  F2I.U32.TRUNC.NTZ R0, R0 ;  /* 0x0000000000007305 */ /* 0x000ee4000020f000 */
[----:B------:R-:W-:-:S04]  /*08e0*/  IMAD R11, R11, R23, R10 ;  /* 0x000000170b0b7224 */ /* 0x000fc800078e020a */
[----:B------:R-:W-:Y:S01]  /*08f0*/  IMAD.IADD R9, R9, 0x1, R11 ;  /* 0x0000000109097824 */ /* 0x000fe200078e020b */
[----:B------:R-:W4:Y:S01]  /*0900*/  LDC R24, c[0x0][0x608] ;  /* 0x00018200ff187b82 */ /* 0x000f220000000800 */
[----:B------:R-:W-:-:S03]  /*0910*/  IMAD.MOV.U32 R11, RZ, RZ, -0x1 ;  /* 0xffffffffff0b7424 */ /* 0x000fc600078e00ff */
[-CC-:B0-----:R-:W-:Y:S02]  /*0920*/  SHF.R.U64 R22, R8, R12.reuse, R9.reuse ;  /* 0x0000000c08167219 */ /* 0x181fe40000001209 */
[----:B------:R-:W-:Y:S02]  /*0930*/  I2FP.F32.U32 R8, R5 ;  /* 0x0000000500087245 */ /* 0x000fe40000201000 */
[----:B------:R-:W0:Y:S01]  /*0940*/  LDC R28, c[0x0][0x658] ;  /* 0x00019600ff1c7b82 */ /* 0x000e220000000800 */
[----:B-1----:R-:W-:Y:S01]  /*0950*/  ISETP.NE.U32.AND P0, PT, R30, RZ, PT ;  /* 0x000000ff1e00720c */ /* 0x002fe20003f05070 */
[----:B---3--:R-:W-:Y:S02]  /*0960*/  IMAD.MOV R10, RZ, RZ, -R0 ;  /* 0x000000ffff0a7224 */ /* 0x008fe400078e0a00 */
[----:B------:R-:W-:Y:S01]  /*0970*/  FMUL R8, R8, UR4 ;  /* 0x0000000408087c20 */ /* 0x000fe20008400000 */
[----:B------:R-:W-:Y:S02]  /*0980*/  SHF.R.U32.HI R9, RZ, R12, R9 ;  /* 0x0000000cff097219 */ /* 0x000fe40000011609 */
[----:B------:R-:W-:Y:S01]  /*0990*/  ISETP.NE.AND.EX P0, PT, R31, RZ, PT, P0 ;  /* 0x000000ff1f00720c */ /* 0x000fe20003f05300 */
[----:B------:R1:W3:Y:S01]  /*09a0*/  F2I.U32.TRUNC.NTZ R15, R8 ;  /* 0x00000008000f7305 */ /* 0x0002e2000020f000 */
[----:B------:R-:W1:Y:S01]  /*09b0*/  LDC R20, c[0x0][0x148] ;  /* 0x00005200ff147b82 */ /* 0x000e620000000800 */
[----:B--2---:R-:W-:-:S07]  /*09c0*/  IMAD R0, R7, R10, R6 ;  /* 0x0000000a07007224 */ /* 0x004fce00078e0206 */
[----:B------:R-:W2:Y:S01]  /*09d0*/  LDC R26, c[0x0][0x600] ;  /* 0x00018000ff1a7b82 */ /* 0x000ea20000000800 */
[-CC-:B----4-:R-:W-:Y:S02]  /*09e0*/  SHF.R.U64 R32, R22, R24.reuse, R9.reuse ;  /* 0x0000001816207219 */ /* 0x190fe40000001209 */
[----:B------:R-:W-:Y:S01]  /*09f0*/  SHF.R.U32.HI R7, RZ, R24, R9 ;  /* 0x00000018ff077219 */ /* 0x000fe20000011609 */
[----:B------:R-:W-:-:S04]  /*0a00*/  IMAD.MOV.U32 R9, RZ, RZ, 0x1 ;  /* 0x00000001ff097424 */ /* 0x000fc800078e00ff */
[----:B------:R-:W4:Y:S01]  /*0a10*/  LDC R21, c[0x0][0x648] ;  /* 0x00019200ff157b82 */ /* 0x000f220000000800 */
[-C--:B0-----:R-:W-:Y:S02]  /*0a20*/  SHF.L.U32 R6, R11, R28.reuse, RZ ;  /* 0x0000001c0b067219 */ /* 0x081fe400000006ff */
[--C-:B------:R-:W-:Y:S02]  /*0a30*/  SHF.R.U64 R24, R32, R28, R7.reuse ;  /* 0x0000001c20187219 */ /* 0x100fe40000001207 */
[----:B------:R-:W-:Y:S02]  /*0a40*/  LOP3.LUT R13, RZ, R6, RZ, 0x33, !PT ;  /* 0x00000006ff0d7212 */ /* 0x000fe400078e33ff */
[-C--:B------:R-:W-:Y:S01]  /*0a50*/  SHF.R.U32.HI R7, RZ, R28.reuse, R7 ;  /* 0x0000001cff077219 */ /* 0x080fe20000011607 */
[----:B------:R-:W0:Y:S01]  /*0a60*/  LDC R23, c[0x0][0x638] ;  /* 0x00018e00ff177b82 */ /* 0x000e220000000800 */
[----:B------:R-:W-:Y:S01]  /*0a70*/  SHF.L.U32 R12, R9, R28, RZ ;  /* 0x0000001c090c7219 */ /* 0x000fe200000006ff */
[----:B------:R-:W-:-:S06]  /*0a80*/  IMAD.MOV.U32 R6, RZ, RZ, R24 ;  /* 0x000000ffff067224 */ /* 0x000fcc00078e0018 */
[----:B------:R-:W0:Y:S01]  /*0a90*/  LDC R109, c[0x0][0x610] ;  /* 0x00018400ff6d7b82 */ /* 0x000e220000000800 */
[----:B-1-3--:R-:W-:Y:S05]  /*0aa0*/  @!P0 BRA `(.L_x_6) ;  /* 0x0000000000288947 */ /* 0x00afea0003800000 */
[----:B------:R-:W1:Y:S02]  /*0ab0*/  LDC R11, c[0x0][0x64c] ;  /* 0x00019300ff0b7b82 */ /* 0x000e640000000800 */
[----:B-1----:R-:W-:-:S05]  /*0ac0*/  IADD3 R11, P0, R24, R11, RZ ;  /* 0x0000000b180b7210 */ /* 0x002fca0007f1e0ff */
        /* <DEDUP_REMOVED lines=8> */
.L_x_6:
[----:B----4-:R-:W-:Y:S01]  /*0b50*/  SHF.R.U64 R6, R6, R21, R7 ;  /* 0x0000001506067219 */ /* 0x010fe20000001207 */
[----:B--2---:R-:W-:Y:S01]  /*0b60*/  VIADD R7, R26, 0xffffffff ;  /* 0xffffffff1a077836 */ /* 0x004fe20000000000 */
[----:B------:R-:W-:Y:S01]  /*0b70*/  LOP3.LUT R13, R32, R13, RZ, 0xc0, !PT ;  /* 0x0000000d200d7212 */ /* 0x000fe200078ec0ff */
[----:B------:R-:W-:Y:S02]  /*0b80*/  IMAD.MOV R15, RZ, RZ, -R15 ;  /* 0x000000ffff0f7224 */ /* 0x000fe400078e0a0f */
[----:B------:R-:W-:Y:S02]  /*0b90*/  IMAD.MOV R8, RZ, RZ, -R6 ;  /* 0x000000ffff087224 */ /* 0x000fe400078e0a06 */
[----:B------:R-:W-:Y:S01]  /*0ba0*/  IMAD R13, R12, R6, R13 ;  /* 0x000000060c0d7224 */ /* 0x000fe200078e020d */
[----:B------:R-:W-:Y:S01]  /*0bb0*/  LOP3.LUT R6, R22, R7, RZ, 0xc0, !PT ;  /* 0x0000000716067212 */ /* 0x000fe200078ec0ff */
[----:B------:R-:W-:Y:S02]  /*0bc0*/  @P3 IMAD R0, R20, R15, R5 ;  /* 0x0000000f14003224 */ /* 0x000fe400078e0205 */
[----:B0-----:R-:W-:-:S02]  /*0bd0*/  IMAD R5, R8, R23, R24 ;  /* 0x0000001708057224 */ /* 0x001fc400078e0218 */
[----:B------:R-:W-:Y:S02]  /*0be0*/  IMAD R109, R13, R109, R0 ;  /* 0x0000006d0d6d7224 */ /* 0x000fe400078e0200 */
[----:B------:R-:W-:Y:S02]  /*0bf0*/  IMAD R6, R5, R26, R6 ;  /* 0x0000001a05067224 */ /* 0x000fe400078e0206 */
[----:B------:R-:W-:Y:S02]  /*0c00*/  IMAD.MOV.U32 R0, RZ, RZ, 0x1 ;  /* 0x00000001ff007424 */ /* 0x000fe400078e00ff */
[----:B------:R-:W-:Y:S01]  /*0c10*/  IMAD.MOV.U32 R19, RZ, RZ, R25 ;  /* 0x000000ffff137224 */ /* 0x000fe200078e0019 */
[----:B------:R-:W-:Y:S02]  /*0c20*/  SEL R101, R6, R109, !P3 ;  /* 0x0000006d06657207 */ /* 0x000fe40005800000 */
[----:B------:R-:W-:-:S07]  /*0c30*/  SEL R109, R109, R6, !P3 ;  /* 0x000000066d6d7207 */ /* 0x000fce0005800000 */
.L_x_4:
[----:B------:R-:W-:-:S08]  /*0c40*/  NOP ;  /* 0x0000000000007918 */ /* 0x000fd00000000000 */
[----:B------:R-:W0:Y:S02]  /*0c50*/  USETMAXREG.TRY_ALLOC.CTAPOOL UP0, 0xe8 ;  /* 0x000000e8000079c8 */ /* 0x000e240008000600 */
[----:B0-----:R-:W-:-:S13]  /*0c60*/  PLOP3.LUT P0, PT, PT, PT, UP0, 0x80, 0x0 ;  /* 0x000000000000781c */ /* 0x001fda0003f0f008 */
[----:B------:R-:W-:Y:S05]  /*0c70*/  @!P0 BRA `(.L_x_4) ;  /* 0xfffffffc00f08947 */ /* 0x000fea000383ffff */
[----:B------:R-:W-:Y:S01]  /*0c80*/  ULDC.64 UR4, c[0x0][0x598] ;  /* 0x0001660000047ab9 */ /* 0x000fe20000000a00 */
[----:B------:R-:W-:Y:S01]  /*0c90*/  ULDC.64 UR36, c[0x0][0x208] ;  /* 0x0000820000247ab9 */ /* 0x000fe20000000a00 */
[----:B------:R-:W-:-:S04]  /*0ca0*/  ISETP.NE.U32.AND P0, PT, RZ, UR4, PT ;  /* 0x00000004ff007c0c */ /* 0x000fc8000bf05070 */
[----:B------:R-:W-:-:S13]  /*0cb0*/  ISETP.NE.AND.EX P0, PT, RZ, UR5, PT, P0 ;  /* 0x00000005ff007c0c */ /* 0x000fda000bf05300 */
[----:B------:R-:W-:Y:S05]  /*0cc0*/  @!P0 BRA `(.L_x_7) ;  /* 0x00000000001c8947 */ /* 0x000fea0003800000 */
[----:B------:R-:W0:Y:S02]  /*0cd0*/  LDC.64 R6, c[0x0][0x598] ;  /* 0x00016600ff067b82 */ /* 0x000e240000000a00 */
[----:B0-----:R-:W2:Y:S02]  /*0ce0*/  LDG.E.64 R6, desc[UR36][R6.64] ;  /* 0x0000002406067981 */ /* 0x001ea4000c1e1b00 */
[----:B--2---:R-:W-:-:S04]  /*0cf0*/  ISETP.NE.U32.AND P0, PT, R6, RZ, PT ;  /* 0x000000ff0600720c */ /* 0x004fc80003f05070 */
[----:B------:R-:W-:-:S13]  /*0d00*/  ISETP.NE.AND.EX P0, PT, R7, RZ, PT, P0 ;  /* 0x000000ff0700720c */ /* 0x000fda0003f05300 */
[----:B------:R-:W-:Y:S05]  /*0d10*/  @!P0 BRA `(.L_x_7) ;  /* 0x0000000000088947 */ /* 0x000fea0003800000 */
[----:B------:R0:W5:Y:S01]  /*0d20*/  LD.E R88, desc[UR36][R6.64] ;  /* 0x0000002406587980 */ /* 0x000162000c101900 */
[----:B------:R-:W-:Y:S05]  /*0d30*/  BRA `(.L_x_8) ;  /* 0x0000000000247947 */ /* 0x000fea0003800000 */
.L_x_7:
[----:B------:R-:W-:Y:S02]  /*0d40*/  ULDC.64 UR4, c[0x0][0x588] ;  /* 0x0001620000047ab9 */ /* 0x000fe40000000a00 */
[----:B------:R-:W-:-:S04]  /*0d50*/  ISETP.NE.U32.AND P0, PT, RZ, UR4, PT ;  /* 0x00000004ff007c0c */ /* 0x000fc8000bf05070 */
[----:B------:R-:W-:-:S13]  /*0d60*/  ISETP.NE.AND.EX P0, PT, RZ, UR5, PT, P0 ;  /* 0x00000005ff007c0c */ /* 0x000fda000bf05300 */
[----:B------:R-:W-:Y:S05]  /*0d70*/  @!P0 BRA `(.L_x_9) ;  /* 0x00000000000c8947 */ /* 0x000fea0003800000 */
[----:B------:R-:W0:Y:S02]  /*0d80*/  LDC.64 R88, c[0x0][0x588] ;  /* 0x00016200ff587b82 */ /* 0x000e240000000a00 */
[----:B0-----:R1:W5:Y:S01]  /*0d90*/  LDG.E R88, desc[UR36][R88.64] ;  /* 0x0000002458587981 */ /* 0x001362000c1e1900 */
[----:B------:R-:W-:Y:S05]  /*0da0*/  BRA `(.L_x_8) ;  /* 0x0000000000087947 */ /* 0x000fea0003800000 */
.L_x_9:
[----:B------:R-:W-:Y:S02]  /*0db0*/  ULDC UR4, c[0x0][0x580] ;  /* 0x0001600000047ab9 */ /* 0x000fe40000000800 */
[----:B------:R-:W-:-:S07]  /*0dc0*/  IMAD.U32 R88, RZ, RZ, UR4 ;  /* 0x00000004ff587e24 */ /* 0x000fce000f8e00ff */
.L_x_8:
[----:B------:R-:W-:Y:S02]  /*0dd0*/  ULDC.64 UR4, c[0x0][0x5a0] ;  /* 0x0001680000047ab9 */ /* 0x000fe40000000a00 */
[----:B------:R-:W-:-:S04]  /*0de0*/  ISETP.NE.U32.AND P0, PT, RZ, UR4, PT ;  /* 0x00000004ff007c0c */ /* 0x000fc8000bf05070 */
[----:B------:R-:W-:-:S13]  /*0df0*/  ISETP.NE.AND.EX P0, PT, RZ, UR5, PT, P0 ;  /* 0x00000005ff007c0c */ /* 0x000fda000bf05300 */
[----:B------:R-:W-:Y:S05]  /*0e00*/  @!P0 BRA `(.L_x_10) ;  /* 0x00000000001c8947 */ /* 0x000fea0003800000 */
[----:B0-----:R-:W0:Y:S02]  /*0e10*/  LDC.64 R6, c[0x0][0x5a0] ;  /* 0x00016800ff067b82 */ /* 0x001e240000000a00 */
[----:B0-----:R-:W2:Y:S02]  /*0e20*/  LDG.E.64 R6, desc[UR36][R6.64] ;  /* 0x0000002406067981 */ /* 0x001ea4000c1e1b00 */
[----:B--2---:R-:W-:-:S04]  /*0e30*/  ISETP.NE.U32.AND P0, PT, R6, RZ, PT ;  /* 0x000000ff0600720c */ /* 0x004fc80003f05070 */
[----:B------:R-:W-:-:S13]  /*0e40*/  ISETP.NE.AND.EX P0, PT, R7, RZ, PT, P0 ;  /* 0x000000ff0700720c */ /* 0x000fda0003f05300 */
[----:B------:R-:W-:Y:S05]  /*0e50*/  @!P0 BRA `(.L_x_10) ;  /* 0x0000000000088947 */ /* 0x000fea0003800000 */
[----:B-1----:R0:W5:Y:S01]  /*0e60*/  LD.E R89, desc[UR36][R6.64] ;  /* 0x0000002406597980 */ /* 0x002162000c101900 */
[----:B------:R-:W-:Y:S05]  /*0e70*/  BRA `(.L_x_11) ;  /* 0x0000000000247947 */ /* 0x000fea0003800000 */
.L_x_10:
[----:B------:R-:W-:Y:S02]  /*0e80*/  ULDC.64 UR4, c[0x0][0x590] ;  /* 0x0001640000047ab9 */ /* 0x000fe40000000a00 */
[----:B------:R-:W-:-:S04]  /*0e90*/  ISETP.NE.U32.AND P0, PT, RZ, UR4, PT ;  /* 0x00000004ff007c0c */ /* 0x000fc8000bf05070 */
[----:B------:R-:W-:-:S13]  /*0ea0*/  ISETP.NE.AND.EX P0, PT, RZ, UR5, PT, P0 ;  /* 0x00000005ff007c0c */ /* 0x000fda000bf05300 */
[----:B------:R-:W-:Y:S05]  /*0eb0*/  @!P0 BRA `(.L_x_12) ;  /* 0x00000000000c8947 */ /* 0x000fea0003800000 */
[----:B0-----:R-:W1:Y:S02]  /*0ec0*/  LDC.64 R6, c[0x0][0x590] ;  /* 0x00016400ff067b82 */ /* 0x001e640000000a00 */
[----:B-1----:R1:W5:Y:S01]  /*0ed0*/  LDG.E R89, desc[UR36][R6.64] ;  /* 0x0000002406597981 */ /* 0x002362000c1e1900 */
[----:B------:R-:W-:Y:S05]  /*0ee0*/  BRA `(.L_x_11) ;  /* 0x0000000000087947 */ /* 0x000fea0003800000 */
.L_x_12:
[----:B------:R-:W-:Y:S02]  /*0ef0*/  ULDC UR4, c[0x0][0x584] ;  /* 0x0001610000047ab9 */ /* 0x000fe40000000800 */
[----:B-1----:R-:W-:-:S07]  /*0f00*/  IMAD.U32 R89, RZ, RZ, UR4 ;  /* 0x00000004ff597e24 */ /* 0x002fce000f8e00ff */
.L_x_11:
[----:B------:R-:W-:-:S13]  /*0f10*/  LOP3.LUT P0, RZ, R0, 0xff, RZ, 0xc0, !PT ;  /* 0x000000ff00ff7812 */ /* 0x000fda000780c0ff */
[----:B------:R-:W-:Y:S05]  /*0f20*/  @!P0 EXIT ;  /* 0x000000000000894d */ /* 0x000fea0003800000 */
[----:B------:R-:W2:Y:S01]  /*0f30*/  LDC R91, c[0x0][0x658] ;  /* 0x00019600ff5b7b82 */ /* 0x000ea20000000800 */
[----:B------:R-:W-:Y:S01]  /*0f40*/  ULDC.64 UR6, c[0x0][0x288] ;  /* 0x0000a20000067ab9 */ /* 0x000fe20000000a00 */
[----:B------:R-:W-:Y:S01]  /*0f50*/  LOP3.LUT R14, R14, 0x1, RZ, 0xc0, !PT ;  /* 0x000000010e0e7812 */ /* 0x000fe200078ec0ff */
[----:B------:R-:W-:Y:S01]  /*0f60*/  UIADD3 UR4, UR7, 0x7f, URZ ;  /* 0x0000007f07047890 */ /* 0x000fe2000fffe03f */
[----:B------:R-:W-:Y:S01]  /*0f70*/  SHF.R.U32.HI R0, RZ, 0x2, R3 ;  /* 0x00000002ff007819 */ /* 0x000fe20000011603 */
[----:B------:R-:W-:Y:S01]  /*0f80*/  IMAD.U32 R5, RZ, RZ, UR6 ;  /* 0x00000006ff057e24 */ /* 0x000fe2000f8e00ff */
[----:B------:R-:W-:Y:S01]  /*0f90*/  SHF.R.U32.HI R4, RZ, 0x1, R4 ;  /* 0x00000001ff047819 */ /* 0x000fe20000011604 */
[----:B------:R-:W-:Y:S01]  /*0fa0*/  USHF.R.S32.HI UR5, URZ, 0x1f, UR4 ;  /* 0x0000001f3f057899 */ /* 0x000fe20008011404 */
[----:B------:R-:W3:Y:S01]  /*0fb0*/  LDC.64 R94, c[0x0][0x5c8] ;  /* 0x00017200ff5e7b82 */ /* 0x000ee20000000a00 */
[----:B------:R-:W-:Y:S01]  /*0fc0*/  LOP3.LUT R90, R3, 0x3, RZ, 0xc0, !PT ;  /* 0x00000003035a7812 */ /* 0x000fe200078ec0ff */
[----:B01----:R-:W-:Y:S01]  /*0fd0*/  IMAD.SHL.U32 R7, R14, 0x40, RZ ;  /* 0x000000400e077824 */ /* 0x003fe200078e00ff */
[----:B------:R-:W-:Y:S01]  /*0fe0*/  LOP3.LUT R0, R0, 0x7, RZ, 0xc0, !PT ;  /* 0x0000000700007812 */ /* 0x000fe200078ec0ff */
[----:B------:R-:W-:Y:S01]  /*0ff0*/  ULEA.HI UR5, UR5, UR4, URZ, 0x7 ;  /* 0x0000000405057291 */ /* 0x000fe2000f8f383f */
[----:B------:R-:W-:Y:S01]  /*1000*/  LOP3.LUT R23, R4, 0x30, RZ, 0xc0, !PT ;  /* 0x0000003004177812 */ /* 0x000fe200078ec0ff */
[----:B------:R-:W-:Y:S01]  /*1010*/  IMAD R90, R90, -0x2, R5 ;  /* 0xfffffffe5a5a7824 */ /* 0x000fe200078e0205 */
[--C-:B------:R-:W-:Y:S01]  /*1020*/  LOP3.LUT R22, R7, 0x40, R0.reuse, 0xe2, !PT ;  /* 0x0000004007167812 */ /* 0x100fe200078ee200 */
[----:B------:R-:W0:Y:S01]  /*1030*/  LDC R98, c[0x0][0x600] ;  /* 0x00018000ff627b82 */ /* 0x000e220000000800 */
[----:B------:R-:W-:Y:S01]  /*1040*/  IADD3 R5, RZ, -R23, -R0 ;  /* 0x80000017ff057210 */ /* 0x000fe20007ffe800 */
[----:B------:R-:W-:Y:S01]  /*1050*/  IMAD.MOV.U32 R0, RZ, RZ, -0x1 ;  /* 0xffffffffff007424 */ /* 0x000fe200078e00ff */
[----:B------:R-:W-:Y:S01]  /*1060*/  USHF.R.S32.HI UR43, URZ, 0x7, UR5 ;  /* 0x000000073f2b7899 */ /* 0x000fe20008011405 */
[----:B------:R-:W-:Y:S01]  /*1070*/  IMAD.MOV.U32 R4, RZ, RZ, 0x1 ;  /* 0x00000001ff047424 */ /* 0x000fe200078e00ff */
[C---:B------:R-:W-:Y:S01]  /*1080*/  LOP3.LUT R97, R3.reuse, 0x80, RZ, 0xc0, !PT ;  /* 0x0000008003617812 */ /* 0x040fe200078ec0ff */
[----:B------:R-:W-:Y:S01]  /*1090*/  IMAD R5, R14, -0x40, R5 ;  /* 0xffffffc00e057824 */ /* 0x000fe200078e0205 */
[----:B------:R-:W-:Y:S01]  /*10a0*/  UISETP.LT.AND UP0, UPT, UR43, 0x1, UPT ;  /* 0x000000012b00788c */ /* 0x000fe2000bf01270 */
[----:B--2---:R-:W-:Y:S01]  /*10b0*/  SHF.L.U32 R0, R0, R91, RZ ;  /* 0x0000005b00007219 */ /* 0x004fe200000006ff */
[----:B------:R-:W-:Y:S01]  /*10c0*/  ULDC UR4, c[0x0][0x284] ;  /* 0x0000a10000047ab9 */ /* 0x000fe20000000800 */
[----:B------:R-:W-:Y:S01]  /*10d0*/  LOP3.LUT R22, R22, R23, RZ, 0xfc, !PT ;  /* 0x0000001716167212 */ /* 0x000fe200078efcff */
[----:B------:R-:W-:Y:S01]  /*10e0*/  USEL UR44, UR43, 0x1, UP0 ;  /* 0x000000012b2c7887 */ /* 0x000fe20008000000 */
[----:B------:R-:W-:Y:S01]  /*10f0*/  SHF.L.U32 R91, R4, R91, RZ ;  /* 0x0000005b045b7219 */ /* 0x000fe200000006ff */
[----:B------:R-:W-:Y:S01]  /*1100*/  IMAD.SHL.U32 R96, R3, 0x2, RZ ;  /* 0x0000000203607824 */ /* 0x000fe200078e00ff */
[----:B------:R-:W-:Y:S01]  /*1110*/  LOP3.LUT R116, R18, 0x1, RZ, 0xfc, !PT ;  /* 0x0000000112747812 */ /* 0x000fe200078efcff */
[----:B------:R-:W-:Y:S01]  /*1120*/  VIADD R100, R5, UR4 ;  /* 0x0000000405647c36 */ /* 0x000fe20008000000 */
[C-C-:B---3--:R-:W-:Y:S01]  /*1130*/  SHF.L.U64.HI R92, R94.reuse, 0x7, R95.reuse ;  /* 0x000000075e5c7819 */ /* 0x148fe2000001025f */
[----:B------:R-:W-:Y:S01]  /*1140*/  IMAD.MOV.U32 R23, RZ, RZ, RZ ;  /* 0x000000ffff177224 */ /* 0x000fe200078e00ff */
[C---:B------:R-:W-:Y:S01]  /*1150*/  SHF.L.U64.HI R93, R94.reuse, 0x3, R95 ;  /* 0x000000035e5d7819 */ /* 0x040fe2000001025f */
[C---:B------:R-:W-:Y:S01]  /*1160*/  IMAD.SHL.U32 R95, R94.reuse, 0x80, RZ ;  /* 0x000000805e5f7824 */ /* 0x040fe200078e00ff */
[----:B------:R-:W-:Y:S01]  /*1170*/  SHF.R.U32.HI R97, RZ, 0x7, R97 ;  /* 0x00000007ff617819 */ /* 0x000fe20000011661 */
[----:B------:R-:W-:Y:S01]  /*1180*/  IMAD.SHL.U32 R94, R94, 0x8, RZ ;  /* 0x000000085e5e7824 */ /* 0x000fe200078e00ff */
[----:B------:R-:W-:Y:S01]  /*1190*/  LOP3.LUT R99, RZ, R0, RZ, 0x33, !PT ;  /* 0x00000000ff637212 */ /* 0x000fe200078e33ff */
[----:B------:R-:W-:Y:S01]  /*11a0*/  UIADD3 UR44, UR43, -UR44, URZ ;  /* 0x8000002c2b2c7290 */ /* 0x000fe2000fffe03f */
[----:B0-----:R-:W-:Y:S01]  /*11b0*/  VIADD R98, R98, 0xffffffff ;  /* 0xffffffff62627836 */ /* 0x001fe20000000000 */
[----:B------:R-:W-:Y:S01]  /*11c0*/  UMOV UR40, URZ ;  /* 0x0000003f00287c82 */ /* 0x000fe20008000000 */
[----:B------:R-:W-:-:S09]  /*11d0*/  UMOV UR42, URZ ;  /* 0x0000003f002a7c82 */ /* 0x000fd20008000000 */
.L_x_156:
[----:B0-----:R-:W0:Y:S01]  /*11e0*/  SHFL.IDX PT, R0, R97, RZ, 0x1f ;  /* 0x00001fff61007589 */ /* 0x001e2200000e0000 */
[----:B-1----:R-:W1:Y:S01]  /*11f0*/  S2UR UR7, SR_CgaCtaId ;  /* 0x00000000000779c3 */ /* 0x002e620000008800 */
[----:B------:R-:W-:Y:S01]  /*1200*/  UMOV UR6, 0x400 ;  /* 0x0000040000067882 */ /* 0x000fe20000000000 */
[----:B0-----:R-:W-:Y:S01]  /*1210*/  R2UR UR4, R0 ;  /* 0x00000000000472ca */ /* 0x001fe200000e0000 */
[----:B-1----:R-:W-:-:S12]  /*1220*/  ULEA UR46, UR7, UR6, 0x18 ;  /* 0x00000006072e7291 */ /* 0x002fd8000f8ec03f */
[----:B------:R-:W-:-:S04]  /*1230*/  ULEA.HI UR5, UR4, UR4, URZ, 0x1 ;  /* 0x0000000404057291 */ /* 0x000fc8000f8f083f */
[----:B------:R-:W-:-:S04]  /*1240*/  ULOP3.LUT UR5, UR5, 0x7fffe, URZ, 0xc0, !UPT ;  /* 0x0007fffe05057892 */ /* 0x000fc8000f8ec03f */
[----:B------:R-:W-:-:S03]  /*1250*/  UIADD3 UR5, UR4, -UR5, URZ ;  /* 0x8000000504057290 */ /* 0x000fc6000fffe03f */
[----:B------:R-:W-:Y:S01]  /*1260*/  ULDC UR4, c[0x0][0x28c] ;  /* 0x0000a30000047ab9 */ /* 0x000fe20000000800 */
[----:B------:R-:W-:Y:S01]  /*1270*/  ULEA UR5, UR5, UR46, 0xd ;  /* 0x0000002e05057291 */ /* 0x000fe2000f8e683f */
[----:B------:R-:W-:-:S03]  /*1280*/  ISETP.LT.AND P0, PT, RZ, UR4, PT ;  /* 0x00000004ff007c0c */ /* 0x000fc6000bf01270 */
[----:B------:R-:W-:-:S04]  /*1290*/  UIADD3 UR5, UR5, 0x100, URZ ;  /* 0x0000010005057890 */ /* 0x000fc8000fffe03f */
[----:B------:R-:W-:-:S04]  /*12a0*/  USHF.R.U32.HI UR5, URZ, 0x4, UR5 ;  /* 0x000000043f057899 */ /* 0x000fc80008011605 */
[----:B------:R-:W-:-:S04]  /*12b0*/  ULOP3.LUT UR5, UR5, 0x3fff, URZ, 0xc0, !UPT ;  /* 0x00003fff05057892 */ /* 0x000fc8000f8ec03f */
[----:B------:R-:W-:Y:S01]  /*12c0*/  ULOP3.LUT UR45, UR5, 0x10000, URZ, 0xfc, !UPT ;  /* 0x00010000052d7892 */ /* 0x000fe2000f8efc3f */
[----:B--2345:R-:W-:Y:S11]  /*12d0*/  @P0 BRA `(.L_x_13) ;  /* 0x0000000000400947 */ /* 0x03cff60003800000 */
[----:B------:R-:W-:Y:S01]  /*12e0*/  MOV R0, 0x0 ;  /* 0x0000000000007802 */ /* 0x000fe20000000f00 */
[----:B------:R-:W-:Y:S01]  /*12f0*/  ULDC.64 UR4, c[0x4][0x68] ;  /* 0x01001a0000047ab9 */ /* 0x000fe20000000a00 */
[----:B------:R-:W-:Y:S01]  /*1300*/  ULDC.64 UR6, c[0x4][0x8] ;  /* 0x0100020000067ab9 */ /* 0x000fe20000000a00 */
[----:B------:R-:W-:Y:S01]  /*1310*/  IMAD.U32 R4, RZ, RZ, UR4 ;  /* 0x00000004ff047e24 */ /* 0x000fe2000f8e00ff */
[----:B------:R0:W1:Y:S01]  /*1320*/  LDC.64 R14, c[0x4][R0] ;  /* 0x01000000000e7b82 */ /* 0x0000620000000a00 */
[----:B------:R-:W-:Y:S01]  /*1330*/  IMAD.U32 R5, RZ, RZ, UR5 ;  /* 0x00000005ff057e24 */ /* 0x000fe2000f8e00ff */
[----:B------:R-:W-:Y:S01]  /*1340*/  ULDC.64 UR4, c[0x4][0x70] ;  /* 0x01001c0000047ab9 */ /* 0x000fe20000000a00 */
[----:B------:R-:W-:Y:S02]  /*1350*/  IMAD.U32 R10, RZ, RZ, UR6 ;  /* 0x00000006ff0a7e24 */ /* 0x000fe4000f8e00ff */
[----:B------:R-:W-:Y:S02]  /*1360*/  IMAD.U32 R6, RZ, RZ, UR4 ;  /* 0x00000004ff067e24 */ /* 0x000fe4000f8e00ff */
[----:B------:R-:W-:-:S02]  /*1370*/  IMAD.U32 R7, RZ, RZ, UR5 ;  /* 0x00000005ff077e24 */ /* 0x000fc4000f8e00ff */
[----:B------:R-:W-:Y:S02]  /*1380*/  IMAD.U32 R11, RZ, RZ, UR7 ;  /* 0x00000007ff0b7e24 */ /* 0x000fe4000f8e00ff */
[----:B------:R-:W-:Y:S02]  /*1390*/  IMAD.MOV.U32 R8, RZ, RZ, 0x1e1 ;  /* 0x000001e1ff087424 */ /* 0x000fe400078e00ff */
[----:B------:R-:W-:Y:S02]  /*13a0*/  IMAD.MOV.U32 R12, RZ, RZ, 0x1 ;  /* 0x00000001ff0c7424 */ /* 0x000fe400078e00ff */
[----:B0-----:R-:W-:-:S07]  /*13b0*/  IMAD.MOV.U32 R13, RZ, RZ, RZ ;  /* 0x000000ffff0d7224 */ /* 0x001fce00078e00ff */
[----:B------:R-:W-:-:S07]  /*13c0*/  LEPC R20, `(.L_x_13) ;  /* 0x000000001014794e */ /* 0x000fce0000000000 */
[----:B-1---5:R-:W-:Y:S05]  /*13d0*/  CALL.ABS.NOINC R14 ;  /* 0x000000000e007343 */ /* 0x022fea0003c00000 */
.L_x_13:
[----:B------:R-:W-:-:S13]  /*13e0*/  ISETP.NE.AND P0, PT, R116, 0x3, PT ;  /* 0x000000037400780c */ /* 0x000fda0003f05270 */
[----:B------:R-:W-:Y:S05]  /*13f0*/  @!P0 BRA `(.L_x_14) ;  /* 0x0000000000048947 */ /* 0x000fea0003800000 */
[----:B------:R-:W-:Y:S01]  /*1400*/  BPT.TRAP 0x1 ;  /* 0x000000040000795c */ /* 0x000fe20000300000 */
.L_x_14:
[----:B------:R-:W-:Y:S02]  /*1410*/  IMAD.U32 R3, RZ, RZ, UR42 ;  /* 0x0000002aff037e24 */ /* 0x000fe4000f8e00ff */
[----:B------:R-:W-:-:S03]  /*1420*/  IMAD.U32 R0, RZ, RZ, UR40 ;  /* 0x00000028ff007e24 */ /* 0x000fc6000f8e00ff */
[----:B------:R-:W-:Y:S02]  /*1430*/  LEA R3, R3, UR46, 0x3 ;  /* 0x0000002e03037c11 */ /* 0x000fe4000f8e18ff */
[----:B------:R-:W-:-:S04]  /*1440*/  SHF.L.U32 R0, R0, 0x1f, RZ ;  /* 0x0000001f00007819 */ /* 0x000fc800000006ff */
[----:B------:R0:W1:Y:S01]  /*1450*/  SYNCS.PHASECHK.TRANS64.TRYWAIT P1, [R3+URZ], R0 ;  /* 0x00000000030075a7 */ /* 0x000062000802017f */
[----:B------:R-:W-:Y:S05]  /*1460*/  @!P0 BRA `(.L_x_15) ;  /* 0x0000000000048947 */ /* 0x000fea0003800000 */
[----:B------:R-:W-:Y:S01]  /*1470*/  BPT.TRAP 0x1 ;  /* 0x000000040000795c */ /* 0x000fe20000300000 */
.L_x_15:
[----:B------:R-:W-:-:S05]  /*1480*/  IMAD.U32 R4, RZ, RZ, UR44 ;  /* 0x0000002cff047e24 */ /* 0x000fca000f8e00ff */
[----:B------:R-:W-:Y:S01]  /*1490*/  ISETP.GE.AND P2, PT, R4, 0x1, PT ;  /* 0x000000010400780c */ /* 0x000fe20003f46270 */
[----:B-1----:R-:W-:-:S12]  /*14a0*/  @P1 BRA `(.L_x_16) ;  /* 0x0000000000081947 */ /* 0x002fd80003800000 */
[----:B------:R-:W1:Y:S02]  /*14b0*/  SYNCS.PHASECHK.TRANS64.TRYWAIT P1, [R3+URZ], R0 ;  /* 0x00000000030075a7 */ /* 0x000e64000802017f */
[----:B-1----:R-:W-:Y:S05]  /*14c0*/  @!P1 BRA `(.L_x_17) ;  /* 0x0000007800e09947 */ /* 0x002fea0003800000 */
.L_x_16:
[----:B------:R-:W-:Y:S05]  /*14d0*/  WARPSYNC.ALL ;  /* 0x0000000000007948 */ /* 0x000fea0003800000 */
[----:B------:R-:W-:Y:S01]  /*14e0*/  UIADD3 UR4, UR46, 0x24100, URZ ;  /* 0x000241002e047890 */ /* 0x000fe2000fffe03f */
[----:B------:R-:W-:Y:S01]  /*14f0*/  WARPGROUP.ARRIVE ;  /* 0x00000000000079c5 */ /* 0x000fe20000000000 */
[----:B------:R-:W-:Y:S02]  /*1500*/  UIMAD UR6, UR42, 0xc00, UR45 ;  /* 0x00000c002a0678a4 */ /* 0x000fe4000f8e022d */
[----:B------:R-:W-:Y:S01]  /*1510*/  USHF.R.U32.HI UR4, URZ, 0x4, UR4 ;  /* 0x000000043f047899 */ /* 0x000fe20008011604 */
[----:B------:R-:W-:Y:S01]  /*1520*/  UMOV UR13, 0x40000040 ;  /* 0x40000040000d7882 */ /* 0x000fe20000000000 */
[----:B------:R-:W-:-:S02]  /*1530*/  UMOV UR15, 0x40000040 ;  /* 0x40000040000f7882 */ /* 0x000fc40000000000 */
[----:B------:R-:W-:Y:S01]  /*1540*/  ULOP3.LUT UR4, UR4, 0x3fff, URZ, 0xc0, !UPT ;  /* 0x00003fff04047892 */ /* 0x000fe2000f8ec03f */
[----:B------:R-:W-:Y:S01]  /*1550*/  UMOV UR12, UR6 ;  /* 0x00000006000c7c82 */ /* 0x000fe20008000000 */
[----:B------:R-:W-:Y:S02]  /*1560*/  UIADD3 UR5, UR6, 0x400, URZ ;  /* 0x0000040006057890 */ /* 0x000fe4000fffe03f */
[----:B------:R-:W-:Y:S02]  /*1570*/  ULOP3.LUT UR8, UR4, 0x10000, URZ, 0xfc, !UPT ;  /* 0x0001000004087892 */ /* 0x000fe4000f8efc3f */
[----:B------:R-:W-:Y:S02]  /*1580*/  UIADD3 UR7, UR6, 0x606, URZ ;  /* 0x0000060606077890 */ /* 0x000fe4000fffe03f */
[----:B------:R-:W-:Y:S02]  /*1590*/  ULEA UR4, UR42, UR8, 0xa ;  /* 0x000000082a047291 */ /* 0x000fe4000f8e503f */
[----:B------:R-:W-:-:S02]  /*15a0*/  UIADD3 UR10, UR6, 0xa06, URZ ;  /* 0x00000a06060a7890 */ /* 0x000fc4000fffe03f */
[----:B------:R-:W-:-:S03]  /*15b0*/  UIADD3 UR9, UR4, 0x206, URZ ;  /* 0x0000020604097890 */ /* 0x000fc6000fffe03f */
[----:B------:R-:W-:Y:S02]  /*15c0*/  UMOV UR14, UR4 ;  /* 0x00000004000e7c82 */ /* 0x000fe40008000000 */
[----:B------:R-:W-:Y:S01]  /*15d0*/  HGMMA.64x64x16.F32 R56, gdesc[UR12], RZ, !UPT, gsb0 ;  /* 0x00e000000c3879f0 */ /* 0x000fe2000c0008ff */
[----:B------:R-:W-:Y:S01]  /*15e0*/  UMOV UR12, UR5 ;  /* 0x00000005000c7c82 */ /* 0x000fe20008000000 */
[----:B------:R-:W-:Y:S01]  /*15f0*/  UMOV UR13, 0x40000040 ;  /* 0x40000040000d7882 */ /* 0x000fe20000000000 */
[----:B------:R-:W-:Y:S01]  /*1600*/  UIADD3 UR5, UR6, 0x402, URZ ;  /* 0x0000040206057890 */ /* 0x000fe2000fffe03f */
[----:B------:R-:W-:Y:S02]  /*1610*/  WARPGROUP.DEPBAR.LE gsb0, 0x0 ;  /* 0x00008000000079c5 */ /* 0x000fe40000010000 */
[----:B------:R-:W-:-:S06]  /*1620*/  WARPGROUP.ARRIVE ;  /* 0x00000000000079c5 */ /* 0x000fcc0000000000 */
[----:B------:R-:W-:Y:S01]  /*1630*/  HGMMA.64x64x16.F32 R24, gdesc[UR12], RZ, !UPT, gsb0 ;  /* 0x00e000000c1879f0 */ /* 0x000fe2000c0008ff */
[----:B------:R-:W-:Y:S02]  /*1640*/  UIADD3 UR12, UR6, 0x2, URZ ;  /* 0x00000002060c7890 */ /* 0x000fe4000fffe03f */
[----:B------:R-:W-:Y:S01]  /*1650*/  UIADD3 UR14, UR4, 0x2, URZ ;  /* 0x00000002040e7890 */ /* 0x000fe2000fffe03f */
[----:B------:R-:W-:Y:S01]  /*1660*/  UMOV UR13, 0x40000040 ;  /* 0x40000040000d7882 */ /* 0x000fe20000000000 */
[----:B------:R-:W-:Y:S01]  /*1670*/  UMOV UR15, 0x40000040 ;  /* 0x40000040000f7882 */ /* 0x000fe20000000000 */
[----:B------:R-:W-:Y:S02]  /*1680*/  WARPGROUP.DEPBAR.LE gsb0, 0x0 ;  /* 0x00008000000079c5 */ /* 0x000fe40000010000 */
[----:B------:R-:W-:-:S06]  /*1690*/  WARPGROUP.ARRIVE ;  /* 0x00000000000079c5 */ /* 0x000fcc0000000000 */
[----:B------:R-:W-:Y:S01]  /*16a0*/  HGMMA.64x64x16.F32 R56, gdesc[UR12], R56, gsb0 ;  /* 0x00e000000c3879f0 */ /* 0x000fe20008000838 */
[----:B------:R-:W-:Y:S01]  /*16b0*/  UMOV UR12, UR5 ;  /* 0x00000005000c7c82 */ /* 0x000fe20008000000 */
[----:B------:R-:W-:Y:S01]  /*16c0*/  UMOV UR13, 0x40000040 ;  /* 0x40000040000d7882 */ /* 0x000fe20000000000 */
[----:B------:R-:W-:Y:S01]  /*16d0*/  UIADD3 UR5, UR6, 0x404, URZ ;  /* 0x0000040406057890 */ /* 0x000fe2000fffe03f */
[----:B------:R-:W-:Y:S02]  /*16e0*/  WARPGROUP.DEPBAR.LE gsb0, 0x0 ;  /* 0x00008000000079c5 */ /* 0x000fe40000010000 */
[----:B------:R-:W-:-:S06]  /*16f0*/  WARPGROUP.ARRIVE ;  /* 0x00000000000079c5 */ /* 0x000fcc0000000000 */
[----:B------:R-:W-:Y:S01]  /*1700*/  HGMMA.64x64x16.F32 R24, gdesc[UR12], R24, gsb0 ;  /* 0x00e000000c1879f0 */ /* 0x000fe20008000818 */
        /* <DEDUP_REMOVED lines=56> */
[----:B------:R-:W-:Y:S01]  /*1a90*/  UMOV UR4, UR7 ;  /* 0x0000000700047c82 */ /* 0x000fe20008000000 */
[----:B------:R-:W-:Y:S01]  /*1aa0*/  UMOV UR6, UR9 ;  /* 0x0000000900067c82 */ /* 0x000fe20008000000 */
[----:B------:R-:W-:Y:S01]  /*1ab0*/  UMOV UR7, 0x40000040 ;  /* 0x4000004000077882 */ /* 0x000fe20000000000 */
[----:B------:R-:W-:Y:S02]  /*1ac0*/  WARPGROUP.DEPBAR.LE gsb0, 0x0 ;  /* 0x00008000000079c5 */ /* 0x000fe40000010000 */
[----:B------:R-:W-:-:S06]  /*1ad0*/  WARPGROUP.ARRIVE ;  /* 0x00000000000079c5 */ /* 0x000fcc0000000000 */
[----:B------:R-:W-:Y:S01]  /*1ae0*/  HGMMA.64x64x16.F32 R56, gdesc[UR12], R56, gsb0 ;  /* 0x00e000000c3879f0 */ /* 0x000fe20008000838 */
[----:B------:R-:W-:Y:S01]  /*1af0*/  UMOV UR12, UR5 ;  /* 0x00000005000c7c82 */ /* 0x000fe20008000000 */
[----:B------:R-:W-:Y:S01]  /*1b00*/  UMOV UR13, 0x40000040 ;  /* 0x40000040000d7882 */ /* 0x000fe20000000000 */
[----:B------:R-:W-:Y:S01]  /*1b10*/  UMOV UR5, 0x40000040 ;  /* 0x4000004000057882 */ /* 0x000fe20000000000 */
[----:B------:R-:W-:Y:S02]  /*1b20*/  WARPGROUP.DEPBAR.LE gsb0, 0x0 ;  /* 0x00008000000079c5 */ /* 0x000fe40000010000 */
[----:B------:R-:W-:-:S06]  /*1b30*/  WARPGROUP.ARRIVE ;  /* 0x00000000000079c5 */ /* 0x000fcc0000000000 */
[----:B------:R-:W-:Y:S03]  /*1b40*/  HGMMA.64x64x16.F32 R24, gdesc[UR12], R24, gsb0 ;  /* 0x00e000000c1879f0 */ /* 0x000fe60008000818 */
[----:B------:R-:W-:Y:S02]  /*1b50*/  WARPGROUP.DEPBAR.LE gsb0, 0x0 ;  /* 0x00008000000079c5 */ /* 0x000fe40000010000 */
[----:B------:R-:W-:-:S06]  /*1b60*/  WARPGROUP.ARRIVE ;  /* 0x00000000000079c5 */ /* 0x000fcc0000000000 */
[----:B------:R-:W-:Y:S01]  /*1b70*/  HGMMA.64x64x16.F32 R56, gdesc[UR4], R56, gsb0 ;  /* 0x00e00000043879f0 */ /* 0x000fe20008000838 */
[----:B------:R-:W-:Y:S01]  /*1b80*/  UMOV UR4, UR10 ;  /* 0x0000000a00047c82 */ /* 0x000fe20008000000 */
[----:B------:R-:W-:Y:S01]  /*1b90*/  UMOV UR5, 0x40000040 ;  /* 0x4000004000057882 */ /* 0x000fe20000000000 */
[----:B------:R-:W-:Y:S02]  /*1ba0*/  WARPGROUP.DEPBAR.LE gsb0, 0x0 ;  /* 0x00008000000079c5 */ /* 0x000fe40000010000 */
[----:B------:R-:W-:-:S06]  /*1bb0*/  WARPGROUP.ARRIVE ;  /* 0x00000000000079c5 */ /* 0x000fcc0000000000 */
[----:B------:R-:W-:Y:S03]  /*1bc0*/  HGMMA.64x64x16.F32 R24, gdesc[UR4], R24, gsb0 ;  /* 0x00e00000041879f0 */ /* 0x000fe60008000818 */
[----:B------:R-:W-:Y:S02]  /*1bd0*/  WARPGROUP.DEPBAR.LE gsb0, 0x0 ;  /* 0x00008000000079c5 */ /* 0x000fe40000010000 */
[----:B------:R-:W-:Y:S05]  /*1be0*/  @!P2 BRA `(.L_x_18) ;  /* 0x00000008004ca947 */ /* 0x000fea0003800000 */
[----:B------:R-:W-:Y:S01]  /*1bf0*/  UIADD3 UR13, UR42, 0x1, URZ ;  /* 0x000000012a0d7890 */ /* 0x000fe2000fffe03f */
[----:B01----:R-:W-:Y:S01]  /*1c00*/  IMAD.U32 R0, RZ, RZ, UR44 ;  /* 0x0000002cff007e24 */ /* 0x003fe2000f8e00ff */
[----:B------:R-:W-:Y:S02]  /*1c10*/  UMOV UR9, UR42 ;  /* 0x0000002a00097c82 */ /* 0x000fe40008000000 */
[----:B------:R-:W-:-:S04]  /*1c20*/  UISETP.NE.AND UP0, UPT, UR13, 0x3, UPT ;  /* 0x000000030d00788c */ /* 0x000fc8000bf05270 */
[----:B------:R-:W-:Y:S02]  /*1c30*/  USEL UR4, URZ, 0x1, UP0 ;  /* 0x000000013f047887 */ /* 0x000fe40008000000 */
[----:B------:R-:W-:Y:S02]  /*1c40*/  USEL UR13, UR13, URZ, UP0 ;  /* 0x0000003f0d0d7287 */ /* 0x000fe40008000000 */
[----:B------:R-:W-:-:S06]  /*1c50*/  ULOP3.LUT UR4, UR40, UR4, URZ, 0x3c, !UPT ;  /* 0x0000000428047292 */ /* 0x000fcc000f8e3c3f */
[----:B------:R-:W-:-:S07]  /*1c60*/  IMAD.U32 R5, RZ, RZ, UR4 ;  /* 0x00000004ff057e24 */ /* 0x000fce000f8e00ff */
.L_x_25:
[----:B01----:R-:W-:Y:S05]  /*1c70*/  @!P0 BRA `(.L_x_19) ;  /* 0x0000000000048947 */ /* 0x003fea0003800000 */
[----:B------:R-:W-:Y:S01]  /*1c80*/  BPT.TRAP 0x1 ;  /* 0x000000040000795c */ /* 0x000fe20000300000 */
.L_x_19:
[----:B------:R-:W0:Y:S01]  /*1c90*/  S2UR UR4, SR_CgaCtaId ;  /* 0x00000000000479c3 */ /* 0x000e220000008800 */
[----:B------:R-:W-:Y:S01]  /*1ca0*/  UMOV UR10, 0x400 ;  /* 0x00000400000a7882 */ /* 0x000fe20000000000 */
[----:B------:R-:W-:Y:S01]  /*1cb0*/  SHF.L.U32 R3, R5, 0x1f, RZ ;  /* 0x0000001f05037819 */ /* 0x000fe200000006ff */
[----:B0-----:R-:W-:-:S04]  /*1cc0*/  ULEA UR10, UR4, UR10, 0x18 ;  /* 0x0000000a040a7291 */ /* 0x001fc8000f8ec03f */
[----:B------:R-:W-:-:S09]  /*1cd0*/  ULEA UR4, UR13, UR10, 0x3 ;  /* 0x0000000a0d047291 */ /* 0x000fd2000f8e183f */
[----:B------:R0:W1:Y:S01]  /*1ce0*/  SYNCS.PHASECHK.TRANS64.TRYWAIT P1, [UR4], R3 ;  /* 0x00000003ff0075a7 */ /* 0x0000620008020144 */
[----:B------:R-:W-:Y:S05]  /*1cf0*/  @!P0 BRA `(.L_x_20) ;  /* 0x0000000000048947 */ /* 0x000fea0003800000 */
[----:B------:R-:W-:Y:S01]  /*1d00*/  BPT.TRAP 0x1 ;  /* 0x000000040000795c */ /* 0x000fe20000300000 */
.L_x_20:
[----:B-1----:R-:W-:Y:S05]  /*1d10*/  @P1 BRA `(.L_x_21) ;  /* 0x0000000000081947 */ /* 0x002fea0003800000 */
[----:B------:R-:W1:Y:S02]  /*1d20*/  SYNCS.PHASECHK.TRANS64.TRYWAIT P1, [UR4], R3 ;  /* 0x00000003ff0075a7 */ /* 0x000e640008020144 */
[----:B-1----:R-:W-:Y:S05]  /*1d30*/  @!P1 BRA `(.L_x_22) ;  /* 0x0000007000d89947 */ /* 0x002fea0003800000 */
.L_x_21:
[----:B------:R-:W-:Y:S01]  /*1d40*/  ULEA UR12, UR13, UR8, 0xa ;  /* 0x000000080d0c7291 */ /* 0x000fe2000f8e503f */
[----:B------:R-:W-:Y:S01]  /*1d50*/  WARPGROUP.ARRIVE ;  /* 0x00000000000079c5 */ /* 0x000fe20000000000 */
[----:B------:R-:W-:Y:S01]  /*1d60*/  UIMAD UR11, UR13, 0xc00, UR45 ;  /* 0x00000c000d0b78a4 */ /* 0x000fe2000f8e022d */
[----:B------:R-:W-:Y:S01]  /*1d70*/  UMOV UR7, 0x40000040 ;  /* 0x4000004000077882 */ /* 0x000fe20000000000 */
[----:B------:R-:W-:Y:S02]  /*1d80*/  UMOV UR5, 0x40000040 ;  /* 0x4000004000057882 */ /* 0x000fe40000000000 */
[----:B------:R-:W-:Y:S01]  /*1d90*/  UIADD3 UR14, UR11, 0x400, URZ ;  /* 0x000004000b0e7890 */ /* 0x000fe2000fffe03f */
[----:B------:R-:W-:Y:S02]  /*1da0*/  UMOV UR6, UR12 ;  /* 0x0000000c00067c82 */ /* 0x000fe40008000000 */
[----:B------:R-:W-:Y:S02]  /*1db0*/  UMOV UR4, UR11 ;  /* 0x0000000b00047c82 */ /* 0x000fe40008000000 */
[----:B------:R-:W-:Y:S01]  /*1dc0*/  HGMMA.64x64x16.F32 R56, gdesc[UR4], R56, gsb0 ;  /* 0x00e00000043879f0 */ /* 0x000fe20008000838 */
[----:B------:R-:W-:Y:S01]  /*1dd0*/  UMOV UR5, 0x40000040 ;  /* 0x4000004000057882 */ /* 0x000fe20000000000 */
[----:B------:R-:W-:Y:S01]  /*1de0*/  UMOV UR4, UR14 ;  /* 0x0000000e00047c82 */ /* 0x000fe20008000000 */
[----:B------:R-:W-:Y:S01]  /*1df0*/  UIADD3 UR14, UR11, 0x402, URZ ;  /* 0x000004020b0e7890 */ /* 0x000fe2000fffe03f */
[----:B------:R-:W-:-:S02]  /*1e00*/  WARPGROUP.DEPBAR.LE gsb0, 0x0 ;  /* 0x00008000000079c5 */ /* 0x000fc40000010000 */
        /* <DEDUP_REMOVED lines=76> */
[----:B------:R-:W-:Y:S02]  /*22d0*/  WARPGROUP.DEPBAR.LE gsb0, 0x0 ;  /* 0x00008000000079c5 */ /* 0x000fe40000010000 */
[----:B------:R-:W-:-:S06]  /*22e0*/  WARPGROUP.ARRIVE ;  /* 0x00000000000079c5 */ /* 0x000fcc0000000000 */
[----:B------:R-:W-:Y:S01]  /*22f0*/  HGMMA.64x64x16.F32 R24, gdesc[UR4], R24, gsb0 ;  /* 0x00e00000041879f0 */ /* 0x000fe20008000818 */
[----:B------:R-:W-:Y:S02]  /*2300*/  UIADD3 UR6, UR12, 0x206, URZ ;  /* 0x000002060c067890 */ /* 0x000fe4000fffe03f */
[----:B------:R-:W-:Y:S01]  /*2310*/  UIADD3 UR4, UR11, 0x606, URZ ;  /* 0x000006060b047890 */ /* 0x000fe2000fffe03f */
[----:B------:R-:W-:Y:S01]  /*2320*/  UMOV UR7, 0x40000040 ;  /* 0x4000004000077882 */ /* 0x000fe20000000000 */
[----:B------:R-:W-:Y:S01]  /*2330*/  UMOV UR5, 0x40000040 ;  /* 0x4000004000057882 */ /* 0x000fe20000000000 */
[----:B------:R-:W-:Y:S01]  /*2340*/  UIADD3 UR11, UR11, 0xa06, URZ ;  /* 0x00000a060b0b7890 */ /* 0x000fe2000fffe03f */
        /* <DEDUP_REMOVED lines=10> */
[----:B------:R-:W-:Y:S01]  /*23f0*/  BPT.TRAP 0x1 ;  /* 0x000000040000795c */ /* 0x000fe20000300000 */
.L_x_23:
[----:B------:R-:W-:Y:S01]  /*2400*/  ULEA UR10, UR9, UR10, 0x3 ;  /* 0x0000000a090a7291 */ /* 0x000fe2000f8e183f */
[----:B------:R-:W-:-:S03]  /*2410*/  ISETP.GT.U32.AND P1, PT, R18, 0x1, PT ;  /* 0x000000011200780c */ /* 0x000fc60003f24070 */
[----:B------:R-:W-:-:S04]  /*2420*/  UIADD3 UR10, UR10, 0x18, URZ ;  /* 0x000000180a0a7890 */ /* 0x000fc8000fffe03f */
[----:B------:R-:W-:-:S09]  /*2430*/  UPRMT UR10, URZ, 0x654, UR10 ;  /* 0x000006543f0a7896 */ /* 0x000fd2000800000a */
[----:B------:R-:W-:Y:S01]  /*2440*/  SYNCS.ARRIVE.TRANS64.RED.A1T0 RZ, [UR10], RZ ;  /* 0x000000ffffff79a7 */ /* 0x000fe2000810040a */
[----:B------:R-:W-:Y:S05]  /*2450*/  @P1 BRA `(.L_x_24) ;  /* 0x0000000000041947 */ /* 0x000fea0003800000 */
[----:B------:R-:W-:Y:S01]  /*2460*/  BPT.TRAP 0x1 ;  /* 0x000000040000795c */ /* 0x000fe20000300000 */
.L_x_24:
[----:B------:R-:W-:Y:S01]  /*2470*/  UIADD3 UR13, UR13, 0x1, URZ ;  /* 0x000000010d0d7890 */ /* 0x000fe2000fffe03f */
[C---:B------:R-:W-:Y:S01]  /*2480*/  ISETP.GT.AND P1, PT, R0.reuse, 0x1, PT ;  /* 0x000000010000780c */ /* 0x040fe20003f24270 */
[----:B------:R-:W-:Y:S01]  /*2490*/  UIADD3 UR9, UR9, 0x1, URZ ;  /* 0x0000000109097890 */ /* 0x000fe2000fffe03f */
[----:B------:R-:W-:Y:S01]  /*24a0*/  VIADD R0, R0, 0xffffffff ;  /* 0xffffffff00007836 */ /* 0x000fe20000000000 */
[----:B------:R-:W-:Y:S02]  /*24b0*/  UISETP.NE.AND UP0, UPT, UR13, 0x3, UPT ;  /* 0x000000030d00788c */ /* 0x000fe4000bf05270 */
[----:B------:R-:W-:Y:S02]  /*24c0*/  UISETP.NE.AND UP1, UPT, UR9, 0x3, UPT ;  /* 0x000000030900788c */ /* 0x000fe4000bf25270 */
[----:B------:R-:W-:Y:S02]  /*24d0*/  USEL UR4, URZ, 0x1, UP0 ;  /* 0x000000013f047887 */ /* 0x000fe40008000000 */
[----:B------:R-:W-:-:S02]  /*24e0*/  USEL UR13, UR13, URZ, UP0 ;  /* 0x0000003f0d0d7287 */ /* 0x000fc40008000000 */
[----:B------:R-:W-:Y:S02]  /*24f0*/  USEL UR9, UR9, URZ, UP1 ;  /* 0x0000003f09097287 */ /* 0x000fe40008800000 */
[----:B------:R-:W-:Y:S01]  /*2500*/  LOP3.LUT R5, R5, UR4, RZ, 0x3c, !PT ;  /* 0x0000000405057c12 */ /* 0x000fe2000f8e3cff */
[----:B------:R-:W-:Y:S09]  /*2510*/  @P1 BRA `(.L_x_25) ;  /* 0xfffffff400d41947 */ /* 0x000ff2000383ffff */
.L_x_18:
[----:B01----:R-:W0:Y:S02]  /*2520*/  LDC R0, c[0x0][0x28c] ;  /* 0x0000a300ff007b82 */ /* 0x003e240000000800 */
[----:B0-----:R-:W-:-:S13]  /*2530*/  ISETP.GE.AND P1, PT, R0, 0x1, PT ;  /* 0x000000010000780c */ /* 0x001fda0003f26270 */
[----:B------:R-:W-:Y:S05]  /*2540*/  @!P1 BRA `(.L_x_26) ;  /* 0x0000000000409947 */ /* 0x000fea0003800000 */
[----:B------:R-:W-:Y:S05]  /*2550*/  @!P0 BRA `(.L_x_27) ;  /* 0x0000000000048947 */ /* 0x000fea0003800000 */
[----:B------:R-:W-:Y:S01]  /*2560*/  BPT.TRAP 0x1 ;  /* 0x000000040000795c */ /* 0x000fe20000300000 */
.L_x_27:
[----:B------:R-:W0:Y:S01]  /*2570*/  S2UR UR7, SR_CgaCtaId ;  /* 0x00000000000779c3 */ /* 0x000e220000008800 */
[----:B------:R-:W-:Y:S01]  /*2580*/  UIADD3 UR6, UR44, UR42, URZ ;  /* 0x0000002a2c067290 */ /* 0x000fe2000fffe03f */
[----:B------:R-:W-:-:S03]  /*2590*/  ISETP.GT.U32.AND P0, PT, R18, 0x1, PT ;  /* 0x000000011200780c */ /* 0x000fc60003f04070 */
[----:B------:R-:W-:-:S04]  /*25a0*/  UIMAD.WIDE.U32 UR4, UR6, -0x55555555, URZ ;  /* 0xaaaaaaab060478a5 */ /* 0x000fc8000f8e003f */
[----:B------:R-:W-:-:S03]  /*25b0*/  USHF.R.U32.HI UR4, URZ, 0x1, UR5 ;  /* 0x000000013f047899 */ /* 0x000fc60008011605 */
[----:B------:R-:W-:Y:S01]  /*25c0*/  UMOV UR5, 0x400 ;  /* 0x0000040000057882 */ /* 0x000fe20000000000 */
[----:B------:R-:W-:Y:S02]  /*25d0*/  UIMAD UR6, UR4, -0x3, UR6 ;  /* 0xfffffffd040678a4 */ /* 0x000fe4000f8e0206 */
[----:B0-----:R-:W-:-:S04]  /*25e0*/  ULEA UR5, UR7, UR5, 0x18 ;  /* 0x0000000507057291 */ /* 0x001fc8000f8ec03f */
[----:B------:R-:W-:-:S04]  /*25f0*/  ULEA UR6, UR6, UR5, 0x3 ;  /* 0x0000000506067291 */ /* 0x000fc8000f8e183f */
[----:B------:R-:W-:-:S04]  /*2600*/  UIADD3 UR6, UR6, 0x18, URZ ;  /* 0x0000001806067890 */ /* 0x000fc8000fffe03f */
[----:B------:R-:W-:-:S09]  /*2610*/  UPRMT UR6, URZ, 0x654, UR6 ;  /* 0x000006543f067896 */ /* 0x000fd20008000006 */
[----:B------:R-:W-:Y:S01]  /*2620*/  SYNCS.ARRIVE.TRANS64.RED.A1T0 RZ, [UR6], RZ ;  /* 0x000000ffffff79a7 */ /* 0x000fe20008100406 */
[----:B------:R-:W-:Y:S05]  /*2630*/  @P0 BRA `(.L_x_26) ;  /* 0x0000000000040947 */ /* 0x000fea0003800000 */
[----:B------:R-:W-:Y:S01]  /*2640*/  BPT.TRAP 0x1 ;  /* 0x000000040000795c */ /* 0x000fe20000300000 */
.L_x_26:
[----:B------:R-:W-:Y:S01]  /*2650*/  IMAD.SHL.U32 R101, R101, 0x40, RZ ;  /* 0x0000004065657824 */ /* 0x000fe200078e00ff */
[----:B------:R-:W-:Y:S01]  /*2660*/  UIADD3 UR42, UR43, UR42, URZ ;  /* 0x0000002a2b2a7290 */ /* 0x000fe2000fffe03f */
[----:B------:R-:W-:Y:S01]  /*2670*/  SHF.R.S32.HI R11, RZ, 0x1f, R19 ;  /* 0x0000001fff0b7819 */ /* 0x000fe20000011413 */
[----:B------:R-:W-:Y:S01]  /*2680*/  UISETP.GE.U32.AND UP1, UPT, UR43, 0x3, UPT ;  /* 0x000000032b00788c */ /* 0x000fe2000bf26070 */
[----:B------:R-:W-:Y:S01]  /*2690*/  IMAD R3, R109, 0xc0, RZ ;  /* 0x000000c06d037824 */ /* 0x000fe200078e02ff */
[----:B------:R-:W-:Y:S01]  /*26a0*/  ULDC UR7, c[0x0][0x288] ;  /* 0x0000a20000077ab9 */ /* 0x000fe20000000800 */
[C---:B------:R-:W-:Y:S01]  /*26b0*/  LOP3.LUT R8, R101.reuse, 0x6, R96, 0xf8, !PT ;  /* 0x0000000665087812 */ /* 0x040fe200078ef860 */
[----:B------:R-:W-:Y:S01]  /*26c0*/  UISETP.GT.U32.AND UP0, UPT, UR42, 0x2, UPT ;  /* 0x000000022a00788c */ /* 0x000fe2000bf04070 */
[----:B------:R-:W-:Y:S01]  /*26d0*/  ISETP.GE.AND P0, PT, R101, UR7, PT ;  /* 0x0000000765007c0c */ /* 0x000fe2000bf06270 */
[----:B------:R-:W-:Y:S01]  /*26e0*/  ULDC.64 UR4, c[0x0][0x5d0] ;  /* 0x0001740000047ab9 */ /* 0x000fe20000000a00 */
[--C-:B------:R-:W-:Y:S01]  /*26f0*/  SHF.R.S32.HI R9, RZ, 0x1f, R8.reuse ;  /* 0x0000001fff097819 */ /* 0x100fe20000011408 */
[----:B------:R-:W-:Y:S01]  /*2700*/  ULDC UR10, c[0x0][0x284] ;  /* 0x0000a100000a7ab9 */ /* 0x000fe20000000800 */
[----:B------:R-:W-:Y:S01]  /*2710*/  IMAD R0, R11, UR4, RZ ;  /* 0x000000040b007c24 */ /* 0x000fe2000f8e02ff */
[----:B------:R-:W-:Y:S01]  /*2720*/  UISETP.LT.U32.AND UP0, UPT, UR43, 0x3, UP0 ;  /* 0x000000032b00788c */ /* 0x000fe20008701070 */
[----:B------:R-:W-:Y:S01]  /*2730*/  ISETP.GE.OR P0, PT, R3, UR10, P0 ;  /* 0x0000000a03007c0c */ /* 0x000fe20008706670 */
[----:B------:R-:W-:Y:S01]  /*2740*/  IMAD.WIDE.U32 R4, R19, UR4, R8 ;  /* 0x0000000413047c25 */ /* 0x000fe2000f8e0008 */
[----:B------:R-:W-:Y:S01]  /*2750*/  ULDC.64 UR8, c[0x0][0x5c8] ;  /* 0x0001720000087ab9 */ /* 0x000fe20000000a00 */
[----:B------:R-:W-:-:S02]  /*2760*/  USEL UR6, URZ, 0x1, !UP0 ;  /* 0x000000013f067887 */ /* 0x000fc4000c000000 */
[----:B------:R-:W-:Y:S01]  /*2770*/  IMAD R7, R19, UR5, R0 ;  /* 0x0000000513077c24 */ /* 0x000fe2000f8e0200 */
[----:B------:R-:W-:Y:S01]  /*2780*/  @UP1 UIMAD.WIDE.U32 UR4, UR42, -0x55555555, URZ ;  /* 0xaaaaaaab2a0418a5 */ /* 0x000fe2000f8e003f */
[----:B------:R-:W-:Y:S01]  /*2790*/  IMAD.WIDE R108, R109, 0xc0, R22 ;  /* 0x000000c06d6c7825 */ /* 0x000fe200078e0216 */
[----:B------:R-:W-:Y:S02]  /*27a0*/  ULOP3.LUT UR40, UR40, UR6, URZ, 0x3c, !UPT ;  /* 0x0000000628287292 */ /* 0x000fe4000f8e3c3f */
[----:B------:R-:W-:Y:S01]  /*27b0*/  @UP1 USHF.R.U32.HI UR4, URZ, 0x1, UR5 ;  /* 0x000000013f041899 */ /* 0x000fe20008011605 */
[----:B------:R-:W-:Y:S02]  /*27c0*/  IMAD.IADD R5, R5, 0x1, R7 ;  /* 0x0000000105057824 */ /* 0x000fe400078e0207 */
[----:B------:R-:W-:Y:S01]  /*27d0*/  IMAD R7, R109, UR8, RZ ;  /* 0x000000086d077c24 */ /* 0x000fe2000f8e02ff */
[----:B------:R-:W-:Y:S01]  /*27e0*/  @UP1 ULOP3.LUT UR40, UR40, 0x1, UR4, 0x78, !UPT ;  /* 0x0000000128281892 */ /* 0x000fe2000f8e7804 */
[----:B------:R-:W-:-:S04]  /*27f0*/  IMAD.WIDE.U32 R112, R108, UR8, R4 ;  /* 0x000000086c707c25 */ /* 0x000fc8000f8e0004 */
[----:B------:R-:W-:Y:S02]  /*2800*/  IMAD R7, R108, UR9, R7 ;  /* 0x000000096c077c24 */ /* 0x000fe4000f8e0207 */
[----:B------:R-:W-:Y:S01]  /*2810*/  IMAD.MOV.U32 R0, RZ, RZ, -0x1 ;  /* 0xffffffffff007424 */ /* 0x000fe200078e00ff */
[----:B------:R-:W-:Y:S06]  /*2820*/  @P0 BRA `(.L_x_28) ;  /* 0x0000004c00000947 */ /* 0x000fec0003800000 */
[----:B-----5:R-:W-:Y:S01]  /*2830*/  FSETP.NEU.AND P1, PT, R89, RZ, PT ;  /* 0x000000ff5900720b */ /* 0x020fe20003f2d000 */
[----:B------:R-:W-:Y:S01]  /*2840*/  IMAD.IADD R4, R90, 0x1, -R101 ;  /* 0x000000015a047824 */ /* 0x000fe200078e0a65 */
[----:B------:R-:W-:Y:S01]  /*2850*/  BSSY B0, `(.L_x_28) ;  /* 0x00004bd000007945 */ /* 0x000fe20003800000 */
[----:B------:R-:W-:Y:S02]  /*2860*/  IMAD.IADD R3, R100, 0x1, -R3 ;  /* 0x0000000164037824 */ /* 0x000fe400078e0a03 */
[----:B------:R-:W-:Y:S01]  /*2870*/  IMAD.IADD R105, R113, 0x1, R7 ;  /* 0x0000000171697824 */ /* 0x000fe200078e0207 */
[----:B------:R-:W-:-:S04]  /*2880*/  ISETP.GT.AND P6, PT, R4, RZ, PT ;  /* 0x000000ff0400720c */ /* 0x000fc80003fc4270 */
[----:B------:R-:W-:-:S03]  /*2890*/  ISETP.GT.AND P0, PT, R3, RZ, P6 ;  /* 0x000000ff0300720c */ /* 0x000fc60003704270 */
[----:B------:R-:W-:Y:S10]  /*28a0*/  @!P1 BRA `(.L_x_29) ;  /* 0x0000003400709947 */ /* 0x000ff40003800000 */
[----:B------:R-:W0:Y:S01]  /*28b0*/  LDC.64 R14, c[0x0][0x5b8] ;  /* 0x00016e00ff0e7b82 */ /* 0x000e220000000a00 */
[----:B------:R-:W-:-:S07]  /*28c0*/  ULDC.64 UR4, c[0x0][0x5c0] ;  /* 0x0001700000047ab9 */ /* 0x000fce0000000a00 */
[----:B------:R-:W1:Y:S08]  /*28d0*/  LDC.64 R106, c[0x0][0x5b0] ;  /* 0x00016c00ff6a7b82 */ /* 0x000e700000000a00 */
[----:B------:R-:W2:Y:S01]  /*28e0*/  LDC.64 R12, c[0x0][0x5a8] ;  /* 0x00016a00ff0c7b82 */ /* 0x000ea20000000a00 */
[-C--:B0-----:R-:W-:Y:S02]  /*28f0*/  IMAD R6, R11, R14.reuse, RZ ;  /* 0x0000000e0b067224 */ /* 0x081fe400078e02ff */
[----:B------:R-:W-:-:S04]  /*2900*/  IMAD.WIDE.U32 R20, R19, R14, R8 ;  /* 0x0000000e13147225 */ /* 0x000fc800078e0008 */
[----:B------:R-:W-:Y:S02]  /*2910*/  IMAD R101, R19, R15, R6 ;  /* 0x0000000f13657224 */ /* 0x000fe400078e0206 */
[-C--:B-1----:R-:W-:Y:S02]  /*2920*/  IMAD R5, R109, R106.reuse, RZ ;  /* 0x0000006a6d057224 */ /* 0x082fe400078e02ff */
[----:B------:R-:W-:Y:S02]  /*2930*/  IMAD.IADD R103, R21, 0x1, R101 ;  /* 0x0000000115677824 */ /* 0x000fe400078e0265 */
[----:B------:R-:W-:Y:S02]  /*2940*/  IMAD.MOV.U32 R102, RZ, RZ, R20 ;  /* 0x000000ffff667224 */ /* 0x000fe400078e0014 */
[C---:B------:R-:W-:Y:S02]  /*2950*/  IMAD R119, R108.reuse, R107, R5 ;  /* 0x0000006b6c777224 */ /* 0x040fe400078e0205 */
[----:B------:R-:W-:-:S04]  /*2960*/  IMAD.WIDE.U32 R6, R108, R106, R102 ;  /* 0x0000006a6c067225 */ /* 0x000fc800078e0066 */
[----:B------:R-:W-:Y:S01]  /*2970*/  IMAD.IADD R5, R7, 0x1, R119 ;  /* 0x0000000107057824 */ /* 0x000fe200078e0277 */
[----:B--2---:R-:W-:-:S04]  /*2980*/  LEA R10, P1, R6, R12, 0x1 ;  /* 0x0000000c060a7211 */ /* 0x004fc800078208ff */
[----:B------:R-:W-:-:S05]  /*2990*/  LEA.HI.X R11, R6, R13, R5, 0x1, P1 ;  /* 0x0000000d060b7211 */ /* 0x000fca00008f0c05 */
[----:B------:R-:W2:Y:S01]  /*29a0*/  @P0 LDG.E.LTC128B.U16 R5, desc[UR36][R10.64] ;  /* 0x000000240a050981 */ /* 0x000ea2000c1e1520 */
[----:B------:R-:W-:Y:S01]  /*29b0*/  ISETP.GT.AND P4, PT, R4, 0x1, PT ;  /* 0x000000010400780c */ /* 0x000fe20003f84270 */
[----:B------:R-:W-:Y:S01]  /*29c0*/  IMAD.WIDE.U32 R6, R108, R106, R8 ;  /* 0x0000006a6c067225 */ /* 0x000fe200078e0008 */
[----:B------:R-:W-:Y:S01]  /*29d0*/  BSSY B1, `(.L_x_30) ;  /* 0x0000013000017945 */ /* 0x000fe20003800000 */
[----:B------:R-:W-:Y:S02]  /*29e0*/  SHF.L.U64.HI R113, R106, 0x3, R107 ;  /* 0x000000036a717819 */ /* 0x000fe4000001026b */
[----:B------:R-:W-:Y:S01]  /*29f0*/  IMAD.IADD R7, R119, 0x1, R7 ;  /* 0x0000000177077824 */ /* 0x000fe200078e0207 */
[----:B------:R-:W-:Y:S01]  /*2a00*/  P2R R117, PR, RZ, 0x10 ;  /* 0x00000010ff757803 */ /* 0x000fe20000000000 */
[----:B------:R-:W-:-:S04]  /*2a10*/  IMAD.WIDE.U32 R110, R19, R14, R6 ;  /* 0x0000000e136e7225 */ /* 0x000fc800078e0006 */
[----:B------:R-:W-:Y:S01]  /*2a20*/  IMAD.IADD R7, R101, 0x1, R111 ;  /* 0x0000000165077824 */ /* 0x000fe200078e026f */
[----:B------:R-:W-:-:S04]  /*2a30*/  LEA R6, P2, R110, R12, 0x1 ;  /* 0x0000000c6e067211 */ /* 0x000fc800078408ff */
[----:B------:R-:W-:Y:S01]  /*2a40*/  LEA.HI.X R7, R110, R13, R7, 0x1, P2 ;  /* 0x0000000d6e077211 */ /* 0x000fe200010f0c07 */
[----:B--2---:R-:W-:-:S05]  /*2a50*/  HADD2.F32 R104, -RZ, R5.H0_H0 ;  /* 0x20000005ff687230 */ /* 0x004fca0000004100 */
[----:B------:R-:W-:Y:S01]  /*2a60*/  FMUL R15, R104, R89 ;  /* 0x00000059680f7220 */ /* 0x000fe20000400000 */
[----:B------:R-:W-:-:S03]  /*2a70*/  LEA R104, P1, R112, UR4, 0x1 ;  /* 0x0000000470687c11 */ /* 0x000fc6000f8208ff */
[----:B------:R-:W-:Y:S01]  /*2a80*/  FFMA R15, R56, R88, R15 ;  /* 0x00000058380f7223 */ /* 0x000fe2000000000f */
[----:B------:R-:W-:Y:S01]  /*2a90*/  LEA.HI.X R105, R112, UR5, R105, 0x1, P1 ;  /* 0x0000000570697c11 */ /* 0x000fe200088f0c69 */
[----:B------:R-:W-:Y:S01]  /*2aa0*/  IMAD.SHL.U32 R112, R106, 0x8, RZ ;  /* 0x000000086a707824 */ /* 0x000fe200078e00ff */
[----:B------:R-:W-:Y:S02]  /*2ab0*/  ISETP.GT.AND P1, PT, R3, RZ, P4 ;  /* 0x000000ff0300720c */ /* 0x000fe40002724270 */
[----:B------:R-:W-:-:S05]  /*2ac0*/  F2FP.F16.F32.PACK_AB R15, RZ, R15 ;  /* 0x0000000fff0f723e */ /* 0x000fca00000000ff */
[----:B------:R0:W-:Y:S06]  /*2ad0*/  @P0 STG.E.U16 desc[UR36][R104.64], R15 ;  /* 0x0000000f68000986 */ /* 0x0001ec000c101524 */
[----:B------:R-:W-:Y:S05]  /*2ae0*/  @!P1 BRA `(.L_x_31) ;  /* 0x0000000000049947 */ /* 0x000fea0003800000 */
[----:B------:R1:W5:Y:S02]  /*2af0*/  LDG.E.LTC128B.U16 R5, desc[UR36][R6.64+0x2] ;  /* 0x0000022406057981 */ /* 0x000364000c1e1520 */
.L_x_31:
[----:B------:R-:W-:Y:S05]  /*2b00*/  BSYNC B1 ;  /* 0x0000000000017941 */ /* 0x000fea0003800000 */
.L_x_30:
[----:B-----5:R-:W-:Y:S01]  /*2b10*/  HADD2.F32 R10, -RZ, R5.H0_H0 ;  /* 0x20000005ff0a7230 */ /* 0x020fe20000004100 */
[----:B------:R-:W-:Y:S01]  /*2b20*/  ISETP.GT.AND P0, PT, R3, 0x8, P6 ;  /* 0x000000080300780c */ /* 0x000fe20003704270 */
[----:B------:R-:W-:Y:S01]  /*2b30*/  IMAD.WIDE.U32 R114, R108, R106, R112 ;  /* 0x0000006a6c727225 */ /* 0x000fe200078e0070 */
[----:B0-----:R-:W-:-:S03]  /*2b40*/  PRMT R15, R5, 0x7610, R15 ;  /* 0x00007610050f7816 */ /* 0x001fc6000000000f */
[----:B------:R-:W-:Y:S01]  /*2b50*/  FMUL R10, R10, R89 ;  /* 0x000000590a0a7220 */ /* 0x000fe20000400000 */
[----:B------:R-:W-:Y:S01]  /*2b60*/  IMAD.IADD R119, R119, 0x1, R115 ;  /* 0x0000000177777824 */ /* 0x000fe200078e0273 */
[----:B------:R-:W-:Y:S02]  /*2b70*/  IADD3 R11, P2, R20, R114, RZ ;  /* 0x00000072140b7210 */ /* 0x000fe40007f5e0ff */
[----:B------:R-:W-:-:S03]  /*2b80*/  FFMA R57, R57, R88, R10 ;  /* 0x0000005839397223 */ /* 0x000fc6000000000a */
[----:B------:R-:W-:Y:S01]  /*2b90*/  IMAD.X R56, R119, 0x1, R103, P2 ;  /* 0x0000000177387824 */ /* 0x000fe200010e0667 */
[C---:B------:R-:W-:Y:S02]  /*2ba0*/  LEA R10, P2, R11.reuse, R12, 0x1 ;  /* 0x0000000c0b0a7211 */ /* 0x040fe400078408ff */
[----:B------:R-:W-:Y:S02]  /*2bb0*/  F2FP.F16.F32.PACK_AB R57, RZ, R57 ;  /* 0x00000039ff39723e */ /* 0x000fe400000000ff */
[----:B------:R-:W-:Y:S01]  /*2bc0*/  LEA.HI.X R11, R11, R13, R56, 0x1, P2 ;  /* 0x0000000d0b0b7211 */ /* 0x000fe200010f0c38 */
[----:B------:R-:W-:Y:S01]  /*2bd0*/  @P1 IMAD.MOV.U32 R56, RZ, RZ, R104 ;  /* 0x000000ffff381224 */ /* 0x000fe200078e0068 */
[----:B------:R-:W-:Y:S01]  /*2be0*/  PRMT R111, R57, 0x7610, R111 ;  /* 0x00007610396f7816 */ /* 0x000fe2000000006f */
[----:B------:R-:W-:-:S05]  /*2bf0*/  @P1 IMAD.MOV.U32 R57, RZ, RZ, R105 ;  /* 0x000000ffff391224 */ /* 0x000fca00078e0069 */
[----:B------:R0:W-:Y:S04]  /*2c00*/  @P1 STG.E.U16 desc[UR36][R56.64+0x2], R111 ;  /* 0x0000026f38001986 */ /* 0x0001e8000c101524 */
[----:B------:R-:W2:Y:S01]  /*2c10*/  @P0 LDG.E.LTC128B.U16 R15, desc[UR36][R10.64] ;  /* 0x000000240a0f0981 */ /* 0x000ea2000c1e1520 */
[----:B------:R-:W-:Y:S01]  /*2c20*/  IADD3 R114, P1, R8, R114, RZ ;  /* 0x0000007208727210 */ /* 0x000fe20007f3e0ff */
[----:B------:R-:W-:Y:S01]  /*2c30*/  BSSY B1, `(.L_x_32) ;  /* 0x0000012000017945 */ /* 0x000fe20003800000 */
[----:B------:R-:W-:-:S03]  /*2c40*/  SHF.L.U64.HI R121, R94, 0x1, R93 ;  /* 0x000000015e797819 */ /* 0x000fc6000001025d */
[----:B------:R-:W-:Y:S01]  /*2c50*/  IMAD.X R115, R9, 0x1, R119, P1 ;  /* 0x0000000109737824 */ /* 0x000fe200008e0677 */
[----:B------:R-:W-:Y:S01]  /*2c60*/  ISETP.GT.AND P1, PT, R3, 0x8, P4 ;  /* 0x000000080300780c */ /* 0x000fe20002724270 */
[----:B------:R-:W-:Y:S02]  /*2c70*/  IMAD.SHL.U32 R119, R94, 0x2, RZ ;  /* 0x000000025e777824 */ /* 0x000fe400078e00ff */
[----:B------:R-:W-:-:S04]  /*2c80*/  IMAD.WIDE.U32 R114, R19, R14, R114 ;  /* 0x0000000e13727225 */ /* 0x000fc800078e0072 */
[----:B0-----:R-:W-:Y:S01]  /*2c90*/  IMAD.IADD R57, R101, 0x1, R115 ;  /* 0x0000000165397824 */ /* 0x001fe200078e0273 */
[----:B------:R-:W-:-:S04]  /*2ca0*/  LEA R56, P3, R114, R12, 0x1 ;  /* 0x0000000c72387211 */ /* 0x000fc800078608ff */
[----:B------:R-:W-:Y:S01]  /*2cb0*/  LEA.HI.X R57, R114, R13, R57, 0x1, P3 ;  /* 0x0000000d72397211 */ /* 0x000fe200018f0c39 */
[----:B--2---:R-:W-:-:S05]  /*2cc0*/  HADD2.F32 R110, -RZ, R15.H0_H0 ;  /* 0x2000000fff6e7230 */ /* 0x004fca0000004100 */
[----:B------:R-:W-:Y:S01]  /*2cd0*/  FMUL R5, R110, R89 ;  /* 0x000000596e057220 */ /* 0x000fe20000400000 */
[----:B------:R-:W-:-:S03]  /*2ce0*/  IADD3 R110, P2, R119, R104, RZ ;  /* 0x00000068776e7210 */ /* 0x000fc60007f5e0ff */
[----:B------:R-:W-:Y:S02]  /*2cf0*/  FFMA R5, R58, R88, R5 ;  /* 0x000000583a057223 */ /* 0x000fe40000000005 */
[----:B------:R-:W-:-:S03]  /*2d00*/  IMAD.X R111, R121, 0x1, R105, P2 ;  /* 0x00000001796f7824 */ /* 0x000fc600010e0669 */
[----:B------:R-:W-:-:S05]  /*2d10*/  F2FP.F16.F32.PACK_AB R5, RZ, R5 ;  /* 0x00000005ff05723e */ /* 0x000fca00000000ff */
[----:B------:R0:W-:Y:S01]  /*2d20*/  @P0 STG.E.U16 desc[UR36][R110.64], R5 ;  /* 0x000000056e000986 */ /* 0x0001e2000c101524 */
[----:B------:R-:W-:Y:S05]  /*2d30*/  @!P1 BRA `(.L_x_33) ;  /* 0x0000000000049947 */ /* 0x000fea0003800000 */
[----:B------:R2:W5:Y:S02]  /*2d40*/  LDG.E.LTC128B.U16 R15, desc[UR36][R56.64+0x2] ;  /* 0x00000224380f7981 */ /* 0x000564000c1e1520 */
.L_x_33:
[----:B------:R-:W-:Y:S05]  /*2d50*/  BSYNC B1 ;  /* 0x0000000000017941 */ /* 0x000fea0003800000 */
.L_x_32:
[----:B-----5:R-:W-:Y:S01]  /*2d60*/  HADD2.F32 R10, -RZ, R15.H0_H0 ;  /* 0x2000000fff0a7230 */ /* 0x020fe20000004100 */
[----:B------:R-:W-:Y:S01]  /*2d70*/  ISETP.GT.AND P4, PT, R4, 0x8, PT ;  /* 0x000000080400780c */ /* 0x000fe20003f84270 */
[----:B------:R-:W-:Y:S01]  /*2d80*/  IMAD.MOV.U32 R58, RZ, RZ, R110 ;  /* 0x000000ffff3a7224 */ /* 0x000fe200078e006e */
[----:B------:R-:W-:Y:S01]  /*2d90*/  BSSY B1, `(.L_x_34) ;  /* 0x000000b000017945 */ /* 0x000fe20003800000 */
[----:B------:R-:W-:Y:S01]  /*2da0*/  PRMT R114, R15, 0x7610, R114 ;  /* 0x000076100f727816 */ /* 0x000fe20000000072 */
[----:B------:R-:W-:Y:S01]  /*2db0*/  FMUL R10, R10, R89 ;  /* 0x000000590a0a7220 */ /* 0x000fe20000400000 */
[----:B------:R-:W-:Y:S02]  /*2dc0*/  ISETP.GT.AND P0, PT, R3, RZ, P4 ;  /* 0x000000ff0300720c */ /* 0x000fe40002704270 */
[----:B------:R-:W-:Y:S01]  /*2dd0*/  P2R R115, PR, RZ, 0x10 ;  /* 0x00000010ff737803 */ /* 0x000fe20000000000 */
[----:B------:R-:W-:Y:S01]  /*2de0*/  FFMA R10, R59, R88, R10 ;  /* 0x000000583b0a7223 */ /* 0x000fe2000000000a */
[----:B------:R-:W-:-:S04]  /*2df0*/  IMAD.MOV.U32 R59, RZ, RZ, R111 ;  /* 0x000000ffff3b7224 */ /* 0x000fc800078e006f */
[----:B------:R-:W-:-:S05]  /*2e00*/  F2FP.F16.F32.PACK_AB R10, RZ, R10 ;  /* 0x0000000aff0a723e */ /* 0x000fca00000000ff */
[----:B------:R3:W-:Y:S01]  /*2e10*/  @P1 STG.E.U16 desc[UR36][R58.64+0x2], R10 ;  /* 0x0000020a3a001986 */ /* 0x0007e2000c101524 */
[----:B------:R-:W-:Y:S05]  /*2e20*/  @!P0 BRA `(.L_x_35) ;  /* 0x0000000000048947 */ /* 0x000fea0003800000 */
[----:B------:R4:W5:Y:S02]  /*2e30*/  LDG.E.LTC128B.U16 R114, desc[UR36][R6.64+0x10] ;  /* 0x0000102406727981 */ /* 0x000964000c1e1520 */
.L_x_35:
[----:B------:R-:W-:Y:S05]  /*2e40*/  BSYNC B1 ;  /* 0x0000000000017941 */ /* 0x000fea0003800000 */
.L_x_34:
[----:B---3-5:R-:W-:Y:S01]  /*2e50*/  HADD2.F32 R10, -RZ, R114.H0_H0 ;  /* 0x20000072ff0a7230 */ /* 0x028fe20000004100 */
[C---:B0-----:R-:W-:Y:S01]  /*2e60*/  SHF.L.U64.HI R5, R95.reuse, 0x1, R92 ;  /* 0x000000015f057819 */ /* 0x041fe2000001025c */
[----:B------:R-:W-:Y:S01]  /*2e70*/  IMAD.SHL.U32 R15, R95, 0x2, RZ ;  /* 0x000000025f0f7824 */ /* 0x000fe200078e00ff */
[----:B------:R-:W-:Y:S01]  /*2e80*/  ISETP.GT.AND P3, PT, R4, 0x9, PT ;  /* 0x000000090400780c */ /* 0x000fe20003f64270 */
[----:B------:R-:W-:Y:S01]  /*2e90*/  BSSY B1, `(.L_x_36) ;  /* 0x000000b000017945 */ /* 0x000fe20003800000 */
[----:B------:R-:W-:Y:S02]  /*2ea0*/  FMUL R11, R10, R89 ;  /* 0x000000590a0b7220 */ /* 0x000fe40000400000 */
[----:B------:R-:W-:Y:S02]  /*2eb0*/  IADD3 R10, P1, P2, R15, R104, R119 ;  /* 0x000000680f0a7210 */ /* 0x000fe40007a3e077 */
[----:B------:R-:W-:Y:S01]  /*2ec0*/  FFMA R60, R60, R88, R11 ;  /* 0x000000583c3c7223 */ /* 0x000fe2000000000b */
[----:B------:R-:W-:-:S02]  /*2ed0*/  P2R R118, PR, RZ, 0x8 ;  /* 0x00000008ff767803 */ /* 0x000fc40000000000 */
[----:B------:R-:W-:Y:S02]  /*2ee0*/  IADD3.X R11, R5, R105, R121, P1, P2 ;  /* 0x00000069050b7210 */ /* 0x000fe40000fe4479 */
[----:B------:R-:W-:Y:S02]  /*2ef0*/  F2FP.F16.F32.PACK_AB R60, RZ, R60 ;  /* 0x0000003cff3c723e */ /* 0x000fe400000000ff */
[----:B------:R-:W-:-:S03]  /*2f00*/  ISETP.GT.AND P1, PT, R3, RZ, P3 ;  /* 0x000000ff0300720c */ /* 0x000fc60001f24270 */
[----:B------:R0:W-:Y:S10]  /*2f10*/  @P0 STG.E.U16 desc[UR36][R104.64+0x10], R60 ;  /* 0x0000103c68000986 */ /* 0x0001f4000c101524 */
[----:B------:R-:W-:Y:S05]  /*2f20*/  @!P1 BRA `(.L_x_37) ;  /* 0x0000000000049947 */ /* 0x000fea0003800000 */
[----:B------:R3:W5:Y:S02]  /*2f30*/  LDG.E.LTC128B.U16 R114, desc[UR36][R6.64+0x12] ;  /* 0x0000122406727981 */ /* 0x000764000c1e1520 */
.L_x_37:
[----:B------:R-:W-:Y:S05]  /*2f40*/  BSYNC B1 ;  /* 0x0000000000017941 */ /* 0x000fea0003800000 */
.L_x_36:
[----:B0----5:R-:W-:Y:S01]  /*2f50*/  HADD2.F32 R60, -RZ, R114.H0_H0 ;  /* 0x20000072ff3c7230 */ /* 0x021fe20000004100 */
[----:B------:R-:W-:Y:S01]  /*2f60*/  ISETP.GT.AND P0, PT, R3, 0x8, P4 ;  /* 0x000000080300780c */ /* 0x000fe20002704270 */
[----:B------:R-:W-:Y:S03]  /*2f70*/  BSSY B1, `(.L_x_38) ;  /* 0x000000a000017945 */ /* 0x000fe60003800000 */
[----:B------:R-:W-:-:S04]  /*2f80*/  FMUL R60, R60, R89 ;  /* 0x000000593c3c7220 */ /* 0x000fc80000400000 */
[----:B------:R-:W-:Y:S01]  /*2f90*/  FFMA R60, R61, R88, R60 ;  /* 0x000000583d3c7223 */ /* 0x000fe2000000003c */
[----:B------:R-:W-:-:S04]  /*2fa0*/  @P1 IMAD.MOV.U32 R61, RZ, RZ, R105 ;  /* 0x000000ffff3d1224 */ /* 0x000fc800078e0069 */
[----:B------:R-:W-:-:S04]  /*2fb0*/  F2FP.F16.F32.PACK_AB R60, RZ, R60 ;  /* 0x0000003cff3c723e */ /* 0x000fc800000000ff */
[----:B------:R-:W-:Y:S01]  /*2fc0*/  PRMT R119, R60, 0x7610, R119 ;  /* 0x000076103c777816 */ /* 0x000fe20000000077 */
[----:B------:R-:W-:-:S05]  /*2fd0*/  @P1 IMAD.MOV.U32 R60, RZ, RZ, R104 ;  /* 0x000000ffff3c1224 */ /* 0x000fca00078e0068 */
[----:B------:R0:W-:Y:S01]  /*2fe0*/  @P1 STG.E.U16 desc[UR36][R60.64+0x12], R119 ;  /* 0x000012773c001986 */ /* 0x0001e2000c101524 */
[----:B------:R-:W-:Y:S05]  /*2ff0*/  @!P0 BRA `(.L_x_39) ;  /* 0x0000000000048947 */ /* 0x000fea0003800000 */
[----:B------:R0:W5:Y:S02]  /*3000*/  LDG.E.LTC128B.U16 R114, desc[UR36][R56.64+0x10] ;  /* 0x0000102438727981 */ /* 0x000164000c1e1520 */
.L_x_39:
[----:B------:R-:W-:Y:S05]  /*3010*/  BSYNC B1 ;  /* 0x0000000000017941 */ /* 0x000fea0003800000 */
.L_x_38:
[----:B0----5:R-:W-:Y:S01]  /*3020*/  HADD2.F32 R60, -RZ, R114.H0_H0 ;  /* 0x20000072ff3c7230 */ /* 0x021fe20000004100 */
[----:B------:R-:W-:Y:S01]  /*3030*/  ISETP.GT.AND P1, PT, R3, 0x8, P3 ;  /* 0x000000080300780c */ /* 0x000fe20001f24270 */
[----:B------:R-:W-:Y:S03]  /*3040*/  BSSY B1, `(.L_x_40) ;  /* 0x0000007000017945 */ /* 0x000fe60003800000 */
[----:B------:R-:W-:-:S04]  /*3050*/  FMUL R61, R60, R89 ;  /* 0x000000593c3d7220 */ /* 0x000fc80000400000 */
[----:B------:R-:W-:-:S05]  /*3060*/  FFMA R61, R62, R88, R61 ;  /* 0x000000583e3d7223 */ /* 0x000fca000000003d */
[----:B------:R-:W-:-:S05]  /*3070*/  F2FP.F16.F32.PACK_AB R61, RZ, R61 ;  /* 0x0000003dff3d723e */ /* 0x000fca00000000ff */
[----:B------:R0:W-:Y:S01]  /*3080*/  @P0 STG.E.U16 desc[UR36][R58.64+0x10], R61 ;  /* 0x0000103d3a000986 */ /* 0x0001e2000c101524 */
[----:B------:R-:W-:Y:S05]  /*3090*/  @!P1 BRA `(.L_x_41) ;  /* 0x0000000000049947 */ /* 0x000fea0003800000 */
[----:B------:R0:W5:Y:S02]  /*30a0*/  LDG.E.LTC128B.U16 R114, desc[UR36][R56.64+0x12] ;  /* 0x0000122438727981 */ /* 0x000164000c1e1520 */
.L_x_41:
[----:B------:R-:W-:Y:S05]  /*30b0*/  BSYNC B1 ;  /* 0x0000000000017941 */ /* 0x000fea0003800000 */
.L_x_40:
[----:B-----5:R-:W-:Y:S01]  /*30c0*/  HADD2.F32 R60, -RZ, R114.H0_H0 ;  /* 0x20000072ff3c7230 */ /* 0x020fe20000004100 */
[----:B------:R-:W-:Y:S01]  /*30d0*/  IADD3 R123, P0, R108, 0x80, RZ ;  /* 0x000000806c7b7810 */ /* 0x000fe20007f1e0ff */
[----:B------:R-:W-:Y:S01]  /*30e0*/  BSSY B1, `(.L_x_42) ;  /* 0x000000b000017945 */ /* 0x000fe20003800000 */
[----:B------:R-:W-:Y:S02]  /*30f0*/  ISETP.GT.AND P2, PT, R4, 0x10, PT ;  /* 0x000000100400780c */ /* 0x000fe40003f44270 */
[----:B------:R-:W-:Y:S01]  /*3100*/  FMUL R60, R60, R89 ;  /* 0x000000593c3c7220 */ /* 0x000fe20000400000 */
[----:B------:R-:W-:Y:S01]  /*3110*/  IMAD.X R109, RZ, RZ, R109, P0 ;  /* 0x000000ffff6d7224 */ /* 0x000fe200000e066d */
[----:B------:R-:W-:Y:S02]  /*3120*/  ISETP.GT.AND P0, PT, R3, RZ, P2 ;  /* 0x000000ff0300720c */ /* 0x000fe40001704270 */
[----:B------:R-:W-:Y:S01]  /*3130*/  FFMA R60, R63, R88, R60 ;  /* 0x000000583f3c7223 */ /* 0x000fe2000000003c */
[----:B------:R-:W-:-:S04]  /*3140*/  P2R R119, PR, RZ, 0x4 ;  /* 0x00000004ff777803 */ /* 0x000fc80000000000 */
[----:B------:R-:W-:-:S05]  /*3150*/  F2FP.F16.F32.PACK_AB R60, RZ, R60 ;  /* 0x0000003cff3c723e */ /* 0x000fca00000000ff */
[----:B------:R0:W-:Y:S01]  /*3160*/  @P1 STG.E.U16 desc[UR36][R58.64+0x12], R60 ;  /* 0x0000123c3a001986 */ /* 0x0001e2000c101524 */
[----:B------:R-:W-:Y:S05]  /*3170*/  @!P0 BRA `(.L_x_43) ;  /* 0x0000000000048947 */ /* 0x000fea0003800000 */
[----:B------:R0:W5:Y:S02]  /*3180*/  LDG.E.LTC128B.U16 R114, desc[UR36][R6.64+0x20] ;  /* 0x0000202406727981 */ /* 0x000164000c1e1520 */
.L_x_43:
[----:B------:R-:W-:Y:S05]  /*3190*/  BSYNC B1 ;  /* 0x0000000000017941 */ /* 0x000fea0003800000 */
.L_x_42:
[----:B0----5:R-:W-:Y:S01]  /*31a0*/  HADD2.F32 R60, -RZ, R114.H0_H0 ;  /* 0x20000072ff3c7230 */ /* 0x021fe20000004100 */
[----:B------:R-:W-:Y:S01]  /*31b0*/  ISETP.GT.AND P1, PT, R4, 0x11, PT ;  /* 0x000000110400780c */ /* 0x000fe20003f24270 */
[-C--:B------:R-:W-:Y:S01]  /*31c0*/  IMAD.WIDE.U32 R62, R123, R106.reuse, R8 ;  /* 0x0000006a7b3e7225 */ /* 0x080fe200078e0008 */
[----:B------:R-:W-:Y:S03]  /*31d0*/  BSSY B1, `(.L_x_44) ;  /* 0x0000021000017945 */ /* 0x000fe60003800000 */
[----:B------:R-:W-:Y:S01]  /*31e0*/  FMUL R21, R60, R89 ;  /* 0x000000593c157220 */ /* 0x000fe20000400000 */
[----:B------:R-:W-:-:S03]  /*31f0*/  IMAD R60, R109, R106, RZ ;  /* 0x0000006a6d3c7224 */ /* 0x000fc600078e02ff */
[----:B------:R-:W-:Y:S01]  /*3200*/  FFMA R21, R64, R88, R21 ;  /* 0x0000005840157223 */ /* 0x000fe20000000015 */
[C---:B------:R-:W-:Y:S02]  /*3210*/  IMAD R121, R123.reuse, R107, R60 ;  /* 0x0000006b7b797224 */ /* 0x040fe400078e023c */
[----:B------:R-:W-:Y:S02]  /*3220*/  IMAD.WIDE.U32 R60, R123, R106, R102 ;  /* 0x0000006a7b3c7225 */ /* 0x000fe400078e0066 */
[----:B------:R-:W-:Y:S02]  /*3230*/  F2FP.F16.F32.PACK_AB R21, RZ, R21 ;  /* 0x00000015ff15723e */ /* 0x000fe400000000ff */
[----:B------:R-:W-:Y:S02]  /*3240*/  IMAD.IADD R63, R121, 0x1, R63 ;  /* 0x00000001793f7824 */ /* 0x000fe400078e023f */
[----:B------:R-:W-:Y:S01]  /*3250*/  PRMT R107, R21, 0x7610, R107 ;  /* 0x00007610156b7816 */ /* 0x000fe2000000006b */
[----:B------:R-:W-:-:S02]  /*3260*/  IMAD.IADD R21, R61, 0x1, R121 ;  /* 0x000000013d157824 */ /* 0x000fc400078e0279 */
[----:B------:R-:W-:Y:S02]  /*3270*/  IMAD.WIDE.U32 R108, R19, R14, R62 ;  /* 0x0000000e136c7225 */ /* 0x000fe400078e003e */
[----:B------:R0:W-:Y:S01]  /*3280*/  @P0 STG.E.U16 desc[UR36][R104.64+0x20], R107 ;  /* 0x0000206b68000986 */ /* 0x0001e2000c101524 */
[----:B------:R-:W-:-:S04]  /*3290*/  LEA R62, P0, R60, R12, 0x1 ;  /* 0x0000000c3c3e7211 */ /* 0x000fc800078008ff */
[----:B------:R-:W-:Y:S01]  /*32a0*/  LEA.HI.X R63, R60, R13, R21, 0x1, P0 ;  /* 0x0000000d3c3f7211 */ /* 0x000fe200000f0c15 */
[----:B------:R-:W-:Y:S01]  /*32b0*/  IMAD.IADD R21, R101, 0x1, R109 ;  /* 0x0000000165157824 */ /* 0x000fe200078e026d */
[----:B------:R-:W-:-:S04]  /*32c0*/  LEA R60, P0, R108, R12, 0x1 ;  /* 0x0000000c6c3c7211 */ /* 0x000fc800078008ff */
[----:B------:R-:W-:Y:S01]  /*32d0*/  LEA.HI.X R61, R108, R13, R21, 0x1, P0 ;  /* 0x0000000d6c3d7211 */ /* 0x000fe200000f0c15 */
[----:B0-----:R-:W-:-:S04]  /*32e0*/  IMAD.WIDE.U32 R106, R123, R106, R112 ;  /* 0x0000006a7b6a7225 */ /* 0x001fc800078e0070 */
[----:B------:R-:W-:Y:S01]  /*32f0*/  IMAD.IADD R121, R121, 0x1, R107 ;  /* 0x0000000179797824 */ /* 0x000fe200078e026b */
[----:B------:R-:W-:-:S05]  /*3300*/  IADD3 R64, P0, R20, R106, RZ ;  /* 0x0000006a14407210 */ /* 0x000fca0007f1e0ff */
[----:B------:R-:W-:Y:S01]  /*3310*/  IMAD.X R102, R121, 0x1, R103, P0 ;  /* 0x0000000179667824 */ /* 0x000fe200000e0667 */
[----:B------:R-:W-:-:S05]  /*3320*/  IADD3 R20, P0, R8, R106, RZ ;  /* 0x0000006a08147210 */ /* 0x000fca0007f1e0ff */
[----:B------:R-:W-:Y:S01]  /*3330*/  IMAD.X R21, R9, 0x1, R121, P0 ;  /* 0x0000000109157824 */ /* 0x000fe200000e0679 */
[----:B------:R-:W-:Y:S01]  /*3340*/  LEA R8, P0, R64, R12, 0x1 ;  /* 0x0000000c40087211 */ /* 0x000fe200078008ff */
[----:B------:R-:W-:-:S03]  /*3350*/  IMAD.WIDE.U32 R20, R19, R14, R20 ;  /* 0x0000000e13147225 */ /* 0x000fc600078e0014 */
[----:B------:R-:W-:Y:S01]  /*3360*/  LEA.HI.X R9, R64, R13, R102, 0x1, P0 ;  /* 0x0000000d40097211 */ /* 0x000fe200000f0c66 */
[----:B------:R-:W-:Y:S01]  /*3370*/  IMAD.IADD R101, R101, 0x1, R21 ;  /* 0x0000000165657824 */ /* 0x000fe200078e0215 */
[----:B------:R-:W-:-:S04]  /*3380*/  LEA R12, P0, R20, R12, 0x1 ;  /* 0x0000000c140c7211 */ /* 0x000fc800078008ff */
[----:B------:R-:W-:Y:S02]  /*3390*/  LEA.HI.X R13, R20, R13, R101, 0x1, P0 ;  /* 0x0000000d140d7211 */ /* 0x000fe400000f0c65 */
[----:B------:R-:W-:Y:S02]  /*33a0*/  ISETP.GT.AND P0, PT, R3, RZ, P1 ;  /* 0x000000ff0300720c */ /* 0x000fe40000f04270 */
[----:B------:R-:W-:-:S11]  /*33b0*/  P2R R101, PR, RZ, 0x2 ;  /* 0x00000002ff657803 */ /* 0x000fd60000000000 */
[----:B------:R-:W-:Y:S05]  /*33c0*/  @!P0 BRA `(.L_x_45) ;  /* 0x0000000000048947 */ /* 0x000fea0003800000 */
[----:B------:R0:W5:Y:S02]  /*33d0*/  LDG.E.LTC128B.U16 R114, desc[UR36][R6.64+0x22] ;  /* 0x0000222406727981 */ /* 0x000164000c1e1520 */
.L_x_45:
[----:B------:R-:W-:Y:S05]  /*33e0*/  BSYNC B1 ;  /* 0x0000000000017941 */ /* 0x000fea0003800000 */
.L_x_44:
[----:B-----5:R-:W-:Y:S01]  /*33f0*/  HADD2.F32 R14, -RZ, R114.H0_H0 ;  /* 0x20000072ff0e7230 */ /* 0x020fe20000004100 */
[----:B------:R-:W-:Y:S01]  /*3400*/  BSSY B1, `(.L_x_46) ;  /* 0x000000a000017945 */ /* 0x000fe20003800000 */
[----:B------:R-:W-:Y:S02]  /*3410*/  @P0 IMAD.MOV.U32 R20, RZ, RZ, R104 ;  /* 0x000000ffff140224 */ /* 0x000fe400078e0068 */
[----:B------:R-:W-:Y:S02]  /*3420*/  @P0 IMAD.MOV.U32 R21, RZ, RZ, R105 ;  /* 0x000000ffff150224 */ /* 0x000fe400078e0069 */
[----:B------:R-:W-:-:S04]  /*3430*/  FMUL R14, R14, R89 ;  /* 0x000000590e0e7220 */ /* 0x000fc80000400000 */
[----:B------:R-:W-:-:S05]  /*3440*/  FFMA R14, R65, R88, R14 ;  /* 0x00000058410e7223 */ /* 0x000fca000000000e */
[----:B------:R-:W-:-:S05]  /*3450*/  F2FP.F16.F32.PACK_AB R14, RZ, R14 ;  /* 0x0000000eff0e723e */ /* 0x000fca00000000ff */
[----:B------:R0:W-:Y:S01]  /*3460*/  @P0 STG.E.U16 desc[UR36][R20.64+0x22], R14 ;  /* 0x0000220e14000986 */ /* 0x0001e2000c101524 */
[----:B------:R-:W-:-:S13]  /*3470*/  ISETP.GT.AND P0, PT, R3, 0x8, P2 ;  /* 0x000000080300780c */ /* 0x000fda0001704270 */
[----:B0-----:R-:W-:Y:S05]  /*3480*/  @!P0 BRA `(.L_x_47) ;  /* 0x0000000000048947 */ /* 0x001fea0003800000 */
[----:B------:R0:W5:Y:S02]  /*3490*/  LDG.E.LTC128B.U16 R114, desc[UR36][R56.64+0x20] ;  /* 0x0000202438727981 */ /* 0x000164000c1e1520 */
.L_x_47:
[----:B------:R-:W-:Y:S05]  /*34a0*/  BSYNC B1 ;  /* 0x0000000000017941 */ /* 0x000fea0003800000 */
.L_x_46:
[----:B-----5:R-:W-:Y:S01]  /*34b0*/  HADD2.F32 R14, -RZ, R114.H0_H0 ;  /* 0x20000072ff0e7230 */ /* 0x020fe20000004100 */
[----:B------:R-:W-:Y:S04]  /*34c0*/  BSSY B1, `(.L_x_48) ;  /* 0x0000008000017945 */ /* 0x000fe80003800000 */
[----:B------:R-:W-:-:S04]  /*34d0*/  FMUL R19, R14, R89 ;  /* 0x000000590e137220 */ /* 0x000fc80000400000 */
[----:B------:R-:W-:-:S05]  /*34e0*/  FFMA R19, R66, R88, R19 ;  /* 0x0000005842137223 */ /* 0x000fca0000000013 */
[----:B------:R-:W-:-:S05]  /*34f0*/  F2FP.F16.F32.PACK_AB R19, RZ, R19 ;  /* 0x00000013ff13723e */ /* 0x000fca00000000ff */
[----:B------:R0:W-:Y:S01]  /*3500*/  @P0 STG.E.U16 desc[UR36][R58.64+0x20], R19 ;  /* 0x000020133a000986 */ /* 0x0001e2000c101524 */
[----:B------:R-:W-:-:S13]  /*3510*/  ISETP.GT.AND P0, PT, R3, 0x8, P1 ;  /* 0x000000080300780c */ /* 0x000fda0000f04270 */
[----:B0-----:R-:W-:Y:S05]  /*3520*/  @!P0 BRA `(.L_x_49) ;  /* 0x0000000000048947 */ /* 0x001fea0003800000 */
[----:B------:R0:W5:Y:S02]  /*3530*/  LDG.E.LTC128B.U16 R114, desc[UR36][R56.64+0x22] ;  /* 0x0000222438727981 */ /* 0x000164000c1e1520 */
.L_x_49:
[----:B------:R-:W-:Y:S05]  /*3540*/  BSYNC B1 ;  /* 0x0000000000017941 */ /* 0x000fea0003800000 */
.L_x_48:
[----:B-----5:R-:W-:Y:S01]  /*3550*/  HADD2.F32 R14, -RZ, R114.H0_H0 ;  /* 0x20000072ff0e7230 */ /* 0x020fe20000004100 */
[----:B------:R-:W-:Y:S01]  /*3560*/  ISETP.GT.AND P2, PT, R4, 0x18, PT ;  /* 0x000000180400780c */ /* 0x000fe20003f44270 */
[----:B------:R-:W-:Y:S03]  /*3570*/  BSSY B1, `(.L_x_50) ;  /* 0x0000009000017945 */ /* 0x000fe60003800000 */
[----:B------:R-:W-:Y:S01]  /*3580*/  FMUL R14, R14, R89 ;  /* 0x000000590e0e7220 */ /* 0x000fe20000400000 */
[----:B------:R-:W-:-:S03]  /*3590*/  P2R R102, PR, RZ, 0x4 ;  /* 0x00000004ff667803 */ /* 0x000fc60000000000 */
[----:B------:R-:W-:-:S05]  /*35a0*/  FFMA R14, R67, R88, R14 ;  /* 0x00000058430e7223 */ /* 0x000fca000000000e */
[----:B------:R-:W-:-:S05]  /*35b0*/  F2FP.F16.F32.PACK_AB R14, RZ, R14 ;  /* 0x0000000eff0e723e */ /* 0x000fca00000000ff */
[----:B------:R0:W-:Y:S01]  /*35c0*/  @P0 STG.E.U16 desc[UR36][R58.64+0x22], R14 ;  /* 0x0000220e3a000986 */ /* 0x0001e2000c101524 */
[----:B------:R-:W-:-:S13]  /*35d0*/  ISETP.GT.AND P0, PT, R3, RZ, P2 ;  /* 0x000000ff0300720c */ /* 0x000fda0001704270 */
[----:B0-----:R-:W-:Y:S05]  /*35e0*/  @!P0 BRA `(.L_x_51) ;  /* 0x0000000000048947 */ /* 0x001fea0003800000 */
[----:B------:R0:W5:Y:S02]  /*35f0*/  LDG.E.LTC128B.U16 R114, desc[UR36][R6.64+0x30] ;  /* 0x0000302406727981 */ /* 0x000164000c1e1520 */
.L_x_51:
[----:B------:R-:W-:Y:S05]  /*3600*/  BSYNC B1 ;  /* 0x0000000000017941 */ /* 0x000fea0003800000 */
.L_x_50:
[----:B-----5:R-:W-:Y:S01]  /*3610*/  HADD2.F32 R14, -RZ, R114.H0_H0 ;  /* 0x20000072ff0e7230 */ /* 0x020fe20000004100 */
[----:B------:R-:W-:Y:S01]  /*3620*/  ISETP.GT.AND P1, PT, R4, 0x19, PT ;  /* 0x000000190400780c */ /* 0x000fe20003f24270 */
[----:B------:R-:W-:Y:S01]  /*3630*/  @P0 IMAD.MOV.U32 R20, RZ, RZ, R104 ;  /* 0x000000ffff140224 */ /* 0x000fe200078e0068 */
[----:B------:R-:W-:Y:S01]  /*3640*/  BSSY B1, `(.L_x_52) ;  /* 0x000000a000017945 */ /* 0x000fe20003800000 */
[----:B------:R-:W-:Y:S02]  /*3650*/  @P0 IMAD.MOV.U32 R21, RZ, RZ, R105 ;  /* 0x000000ffff150224 */ /* 0x000fe400078e0069 */
[----:B------:R-:W-:-:S04]  /*3660*/  FMUL R19, R14, R89 ;  /* 0x000000590e137220 */ /* 0x000fc80000400000 */
[----:B------:R-:W-:Y:S01]  /*3670*/  FFMA R19, R68, R88, R19 ;  /* 0x0000005844137223 */ /* 0x000fe20000000013 */
[----:B------:R-:W-:-:S04]  /*3680*/  P2R R68, PR, RZ, 0x2 ;  /* 0x00000002ff447803 */ /* 0x000fc80000000000 */
[----:B------:R-:W-:-:S05]  /*3690*/  F2FP.F16.F32.PACK_AB R19, RZ, R19 ;  /* 0x00000013ff13723e */ /* 0x000fca00000000ff */
[----:B------:R0:W-:Y:S01]  /*36a0*/  @P0 STG.E.U16 desc[UR36][R20.64+0x30], R19 ;  /* 0x0000301314000986 */ /* 0x0001e2000c101524 */
[----:B------:R-:W-:-:S13]  /*36b0*/  ISETP.GT.AND P0, PT, R3, RZ, P1 ;  /* 0x000000ff0300720c */ /* 0x000fda0000f04270 */
[----:B0-----:R-:W-:Y:S05]  /*36c0*/  @!P0 BRA `(.L_x_53) ;  /* 0x0000000000048947 */ /* 0x001fea0003800000 */
[----:B------:R0:W5:Y:S02]  /*36d0*/  LDG.E.LTC128B.U16 R114, desc[UR36][R6.64+0x32] ;  /* 0x0000322406727981 */ /* 0x000164000c1e1520 */
.L_x_53:
[----:B------:R-:W-:Y:S05]  /*36e0*/  BSYNC B1 ;  /* 0x0000000000017941 */ /* 0x000fea0003800000 */
.L_x_52:
        /* <DEDUP_REMOVED lines=11> */
.L_x_55:
[----:B------:R-:W-:Y:S05]  /*37a0*/  BSYNC B1 ;  /* 0x0000000000017941 */ /* 0x000fea0003800000 */
.L_x_54:
        /* <DEDUP_REMOVED lines=9> */
.L_x_57:
[----:B------:R-:W-:Y:S05]  /*3840*/  BSYNC B1 ;  /* 0x0000000000017941 */ /* 0x000fea0003800000 */
.L_x_56:
        /* <DEDUP_REMOVED lines=11> */
.L_x_59:
[----:B------:R-:W-:Y:S05]  /*3900*/  BSYNC B1 ;  /* 0x0000000000017941 */ /* 0x000fea0003800000 */
.L_x_58:
[----:B-----5:R-:W-:Y:S01]  /*3910*/  HADD2.F32 R14, -RZ, R114.H0_H0 ;  /* 0x20000072ff0e7230 */ /* 0x020fe20000004100 */
[----:B------:R-:W-:Y:S01]  /*3920*/  ISETP.GT.AND P1, PT, R4, 0x21, PT ;  /* 0x000000210400780c */ /* 0x000fe20003f24270 */
[----:B------:R-:W-:Y:S01]  /*3930*/  @P0 IMAD.MOV.U32 R20, RZ, RZ, R104 ;  /* 0x000000ffff140224 */ /* 0x000fe200078e0068 */
[----:B------:R-:W-:Y:S01]  /*3940*/  BSSY B1, `(.L_x_60) ;  /* 0x000000a000017945 */ /* 0x000fe20003800000 */
[----:B------:R-:W-:Y:S02]  /*3950*/  @P0 IMAD.MOV.U32 R21, RZ, RZ, R105 ;  /* 0x000000ffff150224 */ /* 0x000fe400078e0069 */
        /* <DEDUP_REMOVED lines=8> */
.L_x_61:
[----:B------:R-:W-:Y:S05]  /*39e0*/  BSYNC B1 ;  /* 0x0000000000017941 */ /* 0x000fea0003800000 */
.L_x_60:
        /* <DEDUP_REMOVED lines=11> */
.L_x_63:
[----:B------:R-:W-:Y:S05]  /*3aa0*/  BSYNC B1 ;  /* 0x0000000000017941 */ /* 0x000fea0003800000 */
.L_x_62:
        /* <DEDUP_REMOVED lines=9> */
.L_x_65:
[----:B------:R-:W-:Y:S05]  /*3b40*/  BSYNC B1 ;  /* 0x0000000000017941 */ /* 0x000fea0003800000 */
.L_x_64:
        /* <DEDUP_REMOVED lines=11> */
.L_x_67:
[----:B------:R-:W-:Y:S05]  /*3c00*/  BSYNC B1 ;  /* 0x0000000000017941 */ /* 0x000fea0003800000 */
.L_x_66:
        /* <DEDUP_REMOVED lines=13> */
.L_x_69:
[----:B------:R-:W-:Y:S05]  /*3ce0*/  BSYNC B1 ;  /* 0x0000000000017941 */ /* 0x000fea0003800000 */
.L_x_68:
        /* <DEDUP_REMOVED lines=11> */
.L_x_71:
[----:B------:R-:W-:Y:S05]  /*3da0*/  BSYNC B1 ;  /* 0x0000000000017941 */ /* 0x000fea0003800000 */
.L_x_70:
        /* <DEDUP_REMOVED lines=9> */
.L_x_73:
[----:B------:R-:W-:Y:S05]  /*3e40*/  BSYNC B1 ;  /* 0x0000000000017941 */ /* 0x000fea0003800000 */
.L_x_72:
[----:B-----5:R-:W-:Y:S01]  /*3e50*/  HADD2.F32 R14, -RZ, R114.H0_H0 ;  /* 0x20000072ff0e7230 */ /* 0x020fe20000004100 */
[----:B------:R-:W-:Y:S01]  /*3e60*/  ISETP.GT.AND P3, PT, R4, 0x30, PT ;  /* 0x000000300400780c */ /* 0x000fe20003f64270 */
[----:B------:R-:W-:Y:S03]  /*3e70*/  BSSY B1, `(.L_x_74) ;  /* 0x0000008000017945 */ /* 0x000fe60003800000 */
[----:B------:R-:W-:-:S04]  /*3e80*/  FMUL R14, R14, R89 ;  /* 0x000000590e0e7220 */ /* 0x000fc80000400000 */
[----:B------:R-:W-:-:S05]  /*3e90*/  FFMA R14, R79, R88, R14 ;  /* 0x000000584f0e7223 */ /* 0x000fca000000000e */
[----:B------:R-:W-:-:S05]  /*3ea0*/  F2FP.F16.F32.PACK_AB R14, RZ, R14 ;  /* 0x0000000eff0e723e */ /* 0x000fca00000000ff */
[----:B------:R0:W-:Y:S01]  /*3eb0*/  @P0 STG.E.U16 desc[UR36][R58.64+0x52], R14 ;  /* 0x0000520e3a000986 */ /* 0x0001e2000c101524 */
[----:B------:R-:W-:-:S13]  /*3ec0*/  ISETP.GT.AND P0, PT, R3, RZ, P3 ;  /* 0x000000ff0300720c */ /* 0x000fda0001f04270 */
[----:B0-----:R-:W-:Y:S05]  /*3ed0*/  @!P0 BRA `(.L_x_75) ;  /* 0x0000000000048947 */ /* 0x001fea0003800000 */
[----:B------:R0:W5:Y:S02]  /*3ee0*/  LDG.E.LTC128B.U16 R114, desc[UR36][R6.64+0x60] ;  /* 0x0000602406727981 */ /* 0x000164000c1e1520 */
.L_x_75:
[----:B------:R-:W-:Y:S05]  /*3ef0*/  BSYNC B1 ;  /* 0x0000000000017941 */ /* 0x000fea0003800000 */
.L_x_74:
[----:B-----5:R-:W-:Y:S01]  /*3f00*/  HADD2.F32 R14, -RZ, R114.H0_H0 ;  /* 0x20000072ff0e7230 */ /* 0x020fe20000004100 */
[----:B------:R-:W-:Y:S01]  /*3f10*/  ISETP.GT.AND P2, PT, R4, 0x31, PT ;  /* 0x000000310400780c */ /* 0x000fe20003f44270 */
[----:B------:R-:W-:Y:S01]  /*3f20*/  @P0 IMAD.MOV.U32 R20, RZ, RZ, R104 ;  /* 0x000000ffff140224 */ /* 0x000fe200078e0068 */
[----:B------:R-:W-:Y:S01]  /*3f30*/  BSSY B1, `(.L_x_76) ;  /* 0x0000009000017945 */ /* 0x000fe20003800000 */
[----:B------:R-:W-:Y:S02]  /*3f40*/  @P0 IMAD.MOV.U32 R21, RZ, RZ, R105 ;  /* 0x000000ffff150224 */ /* 0x000fe400078e0069 */
[----:B------:R-:W-:-:S04]  /*3f50*/  FMUL R19, R14, R89 ;  /* 0x000000590e137220 */ /* 0x000fc80000400000 */
[----:B------:R-:W-:-:S05]  /*3f60*/  FFMA R19, R80, R88, R19 ;  /* 0x0000005850137223 */ /* 0x000fca0000000013 */
[----:B------:R-:W-:-:S05]  /*3f70*/  F2FP.F16.F32.PACK_AB R19, RZ, R19 ;  /* 0x00000013ff13723e */ /* 0x000fca00000000ff */
[----:B------:R0:W-:Y:S01]  /*3f80*/  @P0 STG.E.U16 desc[UR36][R20.64+0x60], R19 ;  /* 0x0000601314000986 */ /* 0x0001e2000c101524 */
[----:B------:R-:W-:-:S13]  /*3f90*/  ISETP.GT.AND P0, PT, R3, RZ, P2 ;  /* 0x000000ff0300720c */ /* 0x000fda0001704270 */
[----:B0-----:R-:W-:Y:S05]  /*3fa0*/  @!P0 BRA `(.L_x_77) ;  /* 0x0000000000048947 */ /* 0x001fea0003800000 */
[----:B------:R0:W5:Y:S02]  /*3fb0*/  LDG.E.LTC128B.U16 R114, desc[UR36][R6.64+0x62] ;  /* 0x0000622406727981 */ /* 0x000164000c1e1520 */
.L_x_77:
[----:B------:R-:W-:Y:S05]  /*3fc0*/  BSYNC B1 ;  /* 0x0000000000017941 */ /* 0x000fea0003800000 */
.L_x_76:
        /* <DEDUP_REMOVED lines=11> */
.L_x_79:
[----:B------:R-:W-:Y:S05]  /*4080*/  BSYNC B1 ;  /* 0x0000000000017941 */ /* 0x000fea0003800000 */
.L_x_78:
        /* <DEDUP_REMOVED lines=9> */
.L_x_81:
[----:B------:R-:W-:Y:S05]  /*4120*/  BSYNC B1 ;  /* 0x0000000000017941 */ /* 0x000fea0003800000 */
.L_x_80:
        /* <DEDUP_REMOVED lines=10> */
.L_x_83:
[----:B------:R-:W-:Y:S05]  /*41d0*/  BSYNC B1 ;  /* 0x0000000000017941 */ /* 0x000fea0003800000 */
.L_x_82:
        /* <DEDUP_REMOVED lines=8> */
[----:B------:R-:W-:-:S05]  /*4260*/  IADD3 R20, P0, R15, R110, RZ ;  /* 0x0000006e0f147210 */ /* 0x000fca0007f1e0ff */
[----:B------:R-:W-:Y:S01]  /*4270*/  IMAD.X R21, R5, 0x1, R111, P0 ;  /* 0x0000000105157824 */ /* 0x000fe200000e066f */
[----:B------:R-:W-:-:S05]  /*4280*/  IADD3 R64, P0, R15, R110, RZ ;  /* 0x0000006e0f407210 */ /* 0x000fca0007f1e0ff */
[----:B------:R-:W-:Y:S01]  /*4290*/  IMAD.X R65, R5, 0x1, R111, P0 ;  /* 0x0000000105417824 */ /* 0x000fe200000e066f */
[----:B------:R-:W-:-:S05]  /*42a0*/  IADD3 R14, P0, R15, R104, RZ ;  /* 0x000000680f0e7210 */ /* 0x000fca0007f1e0ff */
[----:B------:R-:W-:Y:S01]  /*42b0*/  IMAD.X R15, R5, 0x1, R105, P0 ;  /* 0x00000001050f7824 */ /* 0x000fe200000e0669 */
[----:B------:R-:W-:-:S04]  /*42c0*/  ISETP.GT.AND P0, PT, R4, 0x39, PT ;  /* 0x000000390400780c */ /* 0x000fc80003f04270 */
[----:B------:R-:W-:-:S13]  /*42d0*/  ISETP.GT.AND P4, PT, R3, RZ, P0 ;  /* 0x000000ff0300720c */ /* 0x000fda0000784270 */
[----:B0-----:R-:W-:Y:S05]  /*42e0*/  @!P4 BRA `(.L_x_85) ;  /* 0x000000000004c947 */ /* 0x001fea0003800000 */
[----:B------:R0:W5:Y:S02]  /*42f0*/  LDG.E.LTC128B.U16 R114, desc[UR36][R6.64+0x72] ;  /* 0x0000722406727981 */ /* 0x000164000c1e1520 */
.L_x_85:
[----:B------:R-:W-:Y:S05]  /*4300*/  BSYNC B1 ;  /* 0x0000000000017941 */ /* 0x000fea0003800000 */
.L_x_84:
        /* <DEDUP_REMOVED lines=9> */
.L_x_87:
[----:B------:R-:W-:Y:S05]  /*43a0*/  BSYNC B1 ;  /* 0x0000000000017941 */ /* 0x000fea0003800000 */
.L_x_86:
        /* <DEDUP_REMOVED lines=9> */
.L_x_89:
[----:B------:R-:W-:Y:S05]  /*4440*/  BSYNC B1 ;  /* 0x0000000000017941 */ /* 0x000fea0003800000 */
.L_x_88:
[----:B-----5:R-:W-:-:S05]  /*4450*/  HADD2.F32 R4, -RZ, R114.H0_H0 ;  /* 0x20000072ff047230 */ /* 0x020fca0000004100 */
[----:B------:R-:W-:-:S04]  /*4460*/  FMUL R4, R4, R89 ;  /* 0x0000005904047220 */ /* 0x000fc80000400000 */
[----:B------:R-:W-:-:S05]  /*4470*/  FFMA R4, R87, R88, R4 ;  /* 0x0000005857047223 */ /* 0x000fca0000000004 */
[----:B------:R-:W-:-:S04]  /*4480*/  F2FP.F16.F32.PACK_AB R4, RZ, R4 ;  /* 0x00000004ff04723e */ /* 0x000fc800000000ff */
[----:B-1-34-:R-:W-:-:S05]  /*4490*/  PRMT R6, R4, 0x7610, R6 ;  /* 0x0000761004067816 */ /* 0x01afca0000000006 */
[----:B------:R1:W-:Y:S01]  /*44a0*/  @P4 STG.E.U16 desc[UR36][R58.64+0x72], R6 ;  /* 0x000072063a004986 */ /* 0x0003e2000c101524 */
[----:B------:R-:W-:-:S13]  /*44b0*/  ISETP.GT.AND P4, PT, R3, 0x80, P6 ;  /* 0x000000800300780c */ /* 0x000fda0003784270 */
[----:B------:R-:W3:Y:S01]  /*44c0*/  @P4 LDG.E.LTC128B.U16 R114, desc[UR36][R62.64] ;  /* 0x000000243e724981 */ /* 0x000ee2000c1e1520 */
[----:B------:R-:W-:Y:S01]  /*44d0*/  BSSY B1, `(.L_x_90) ;  /* 0x000000a000017945 */ /* 0x000fe20003800000 */
[----:B---3--:R-:W-:-:S05]  /*44e0*/  HADD2.F32 R4, -RZ, R114.H0_H0 ;  /* 0x20000072ff047230 */ /* 0x008fca0000004100 */
[----:B------:R-:W-:-:S04]  /*44f0*/  FMUL R5, R4, R89 ;  /* 0x0000005904057220 */ /* 0x000fc80000400000 */
[----:B------:R-:W-:-:S05]  /*4500*/  FFMA R5, R24, R88, R5 ;  /* 0x0000005818057223 */ /* 0x000fca0000000005 */
[----:B------:R-:W-:-:S05]  /*4510*/  F2FP.F16.F32.PACK_AB R5, RZ, R5 ;  /* 0x00000005ff05723e */ /* 0x000fca00000000ff */
[----:B------:R1:W-:Y:S01]  /*4520*/  @P4 STG.E.U16 desc[UR36][R14.64], R5 ;  /* 0x000000050e004986 */ /* 0x0003e2000c101524 */
[----:B------:R-:W-:-:S04]  /*4530*/  ISETP.NE.AND P4, PT, R117, RZ, PT ;  /* 0x000000ff7500720c */ /* 0x000fc80003f85270 */
[----:B------:R-:W-:-:S13]  /*4540*/  ISETP.GT.AND P4, PT, R3, 0x80, P4 ;  /* 0x000000800300780c */ /* 0x000fda0002784270 */
[----:B-1----:R-:W-:Y:S05]  /*4550*/  @!P4 BRA `(.L_x_91) ;  /* 0x000000000004c947 */ /* 0x002fea0003800000 */
[----:B------:R1:W5:Y:S02]  /*4560*/  LDG.E.LTC128B.U16 R114, desc[UR36][R60.64+0x2] ;  /* 0x000002243c727981 */ /* 0x000364000c1e1520 */
.L_x_91:
[----:B------:R-:W-:Y:S05]  /*4570*/  BSYNC B1 ;  /* 0x0000000000017941 */ /* 0x000fea0003800000 */
.L_x_90:
[----:B-----5:R-:W-:Y:S01]  /*4580*/  HADD2.F32 R4, -RZ, R114.H0_H0 ;  /* 0x20000072ff047230 */ /* 0x020fe20000004100 */
[----:B------:R-:W-:Y:S01]  /*4590*/  ISETP.GT.AND P6, PT, R3, 0x88, P6 ;  /* 0x000000880300780c */ /* 0x000fe200037c4270 */
[----:B------:R-:W-:Y:S01]  /*45a0*/  @P4 IMAD.MOV.U32 R5, RZ, RZ, R15 ;  /* 0x000000ffff054224 */ /* 0x000fe200078e000f */
[----:B------:R-:W-:Y:S02]  /*45b0*/  BSSY B1, `(.L_x_92) ;  /* 0x0000009000017945 */ /* 0x000fe40003800000 */
[----:B------:R-:W-:-:S04]  /*45c0*/  FMUL R4, R4, R89 ;  /* 0x0000005904047220 */ /* 0x000fc80000400000 */
[----:B------:R-:W-:-:S05]  /*45d0*/  FFMA R4, R25, R88, R4 ;  /* 0x0000005819047223 */ /* 0x000fca0000000004 */
[----:B------:R-:W-:-:S04]  /*45e0*/  F2FP.F16.F32.PACK_AB R4, RZ, R4 ;  /* 0x00000004ff04723e */ /* 0x000fc800000000ff */
[----:B------:R-:W-:Y:S01]  /*45f0*/  PRMT R6, R4, 0x7610, R6 ;  /* 0x0000761004067816 */ /* 0x000fe20000000006 */
[----:B------:R-:W-:-:S05]  /*4600*/  @P4 IMAD.MOV.U32 R4, RZ, RZ, R14 ;  /* 0x000000ffff044224 */ /* 0x000fca00078e000e */
[----:B------:R3:W-:Y:S01]  /*4610*/  @P4 STG.E.U16 desc[UR36][R4.64+0x2], R6 ;  /* 0x0000020604004986 */ /* 0x0007e2000c101524 */
[----:B------:R-:W-:Y:S05]  /*4620*/  @!P6 BRA `(.L_x_93) ;  /* 0x000000000004e947 */ /* 0x000fea0003800000 */
[----:B------:R4:W5:Y:S02]  /*4630*/  LDG.E.LTC128B.U16 R114, desc[UR36][R8.64] ;  /* 0x0000002408727981 */ /* 0x000964000c1e1520 */
.L_x_93:
[----:B------:R-:W-:Y:S05]  /*4640*/  BSYNC B1 ;  /* 0x0000000000017941 */ /* 0x000fea0003800000 */
.L_x_92:
[----:B---3-5:R-:W-:Y:S01]  /*4650*/  HADD2.F32 R4, -RZ, R114.H0_H0 ;  /* 0x20000072ff047230 */ /* 0x028fe20000004100 */
[----:B------:R-:W-:Y:S01]  /*4660*/  ISETP.NE.AND P4, PT, R117, RZ, PT ;  /* 0x000000ff7500720c */ /* 0x000fe20003f85270 */
[----:B------:R-:W-:Y:S03]  /*4670*/  BSSY B1, `(.L_x_94) ;  /* 0x0000008000017945 */ /* 0x000fe60003800000 */
[----:B------:R-:W-:Y:S01]  /*4680*/  FMUL R5, R4, R89 ;  /* 0x0000005904057220 */ /* 0x000fe20000400000 */
[----:B------:R-:W-:-:S03]  /*4690*/  ISETP.GT.AND P4, PT, R3, 0x88, P4 ;  /* 0x000000880300780c */ /* 0x000fc60002784270 */
[----:B------:R-:W-:-:S05]  /*46a0*/  FFMA R5, R26, R88, R5 ;  /* 0x000000581a057223 */ /* 0x000fca0000000005 */
[----:B------:R-:W-:-:S05]  /*46b0*/  F2FP.F16.F32.PACK_AB R5, RZ, R5 ;  /* 0x00000005ff05723e */ /* 0x000fca00000000ff */
[----:B------:R3:W-:Y:S01]  /*46c0*/  @P6 STG.E.U16 desc[UR36][R20.64], R5 ;  /* 0x0000000514006986 */ /* 0x0007e2000c101524 */
[----:B------:R-:W-:Y:S05]  /*46d0*/  @!P4 BRA `(.L_x_95) ;  /* 0x000000000004c947 */ /* 0x000fea0003800000 */
[----:B------:R0:W5:Y:S02]  /*46e0*/  LDG.E.LTC128B.U16 R114, desc[UR36][R12.64+0x2] ;  /* 0x000002240c727981 */ /* 0x000164000c1e1520 */
.L_x_95:
[----:B------:R-:W-:Y:S05]  /*46f0*/  BSYNC B1 ;  /* 0x0000000000017941 */ /* 0x000fea0003800000 */
.L_x_94:
[----:B-----5:R-:W-:Y:S01]  /*4700*/  HADD2.F32 R4, -RZ, R114.H0_H0 ;  /* 0x20000072ff047230 */ /* 0x020fe20000004100 */
[----:B------:R-:W-:Y:S01]  /*4710*/  ISETP.NE.AND P6, PT, R115, RZ, PT ;  /* 0x000000ff7300720c */ /* 0x000fe20003fc5270 */
[----:B------:R-:W-:Y:S03]  /*4720*/  BSSY B1, `(.L_x_96) ;  /* 0x0000008000017945 */ /* 0x000fe60003800000 */
[----:B------:R-:W-:-:S04]  /*4730*/  FMUL R4, R4, R89 ;  /* 0x0000005904047220 */ /* 0x000fc80000400000 */
[----:B------:R-:W-:-:S05]  /*4740*/  FFMA R4, R27, R88, R4 ;  /* 0x000000581b047223 */ /* 0x000fca0000000004 */
[----:B------:R-:W-:-:S05]  /*4750*/  F2FP.F16.F32.PACK_AB R4, RZ, R4 ;  /* 0x00000004ff04723e */ /* 0x000fca00000000ff */
[----:B------:R0:W-:Y:S01]  /*4760*/  @P4 STG.E.U16 desc[UR36][R64.64+0x2], R4 ;  /* 0x0000020440004986 */ /* 0x0001e2000c101524 */
[----:B------:R-:W-:-:S13]  /*4770*/  ISETP.GT.AND P4, PT, R3, 0x80, P6 ;  /* 0x000000800300780c */ /* 0x000fda0003784270 */
[----:B0-----:R-:W-:Y:S05]  /*4780*/  @!P4 BRA `(.L_x_97) ;  /* 0x000000000004c947 */ /* 0x001fea0003800000 */
[----:B------:R0:W5:Y:S02]  /*4790*/  LDG.E.LTC128B.U16 R114, desc[UR36][R60.64+0x10] ;  /* 0x000010243c727981 */ /* 0x000164000c1e1520 */
.L_x_97:
[----:B------:R-:W-:Y:S05]  /*47a0*/  BSYNC B1 ;  /* 0x0000000000017941 */ /* 0x000fea0003800000 */
.L_x_96:
[----:B-----5:R-:W-:Y:S01]  /*47b0*/  HADD2.F32 R4, -RZ, R114.H0_H0 ;  /* 0x20000072ff047230 */ /* 0x020fe20000004100 */
[----:B------:R-:W-:Y:S01]  /*47c0*/  ISETP.NE.AND P6, PT, R118, RZ, PT ;  /* 0x000000ff7600720c */ /* 0x000fe20003fc5270 */
[----:B------:R-:W-:Y:S03]  /*47d0*/  BSSY B1, `(.L_x_98) ;  /* 0x000000b000017945 */ /* 0x000fe60003800000 */
[----:B---3--:R-:W-:Y:S01]  /*47e0*/  FMUL R5, R4, R89 ;  /* 0x0000005904057220 */ /* 0x008fe20000400000 */
[----:B------:R-:W-:-:S03]  /*47f0*/  @P4 IMAD.MOV.U32 R4, RZ, RZ, R14 ;  /* 0x000000ffff044224 */ /* 0x000fc600078e000e */
[----:B------:R-:W-:-:S05]  /*4800*/  FFMA R5, R28, R88, R5 ;  /* 0x000000581c057223 */ /* 0x000fca0000000005 */
[----:B------:R-:W-:-:S04]  /*4810*/  F2FP.F16.F32.PACK_AB R5, RZ, R5 ;  /* 0x00000005ff05723e */ /* 0x000fc800000000ff */
[----:B------:R-:W-:Y:S01]  /*4820*/  PRMT R6, R5, 0x7610, R6 ;  /* 0x0000761005067816 */ /* 0x000fe20000000006 */
[----:B------:R-:W-:-:S05]  /*4830*/  @P4 IMAD.MOV.U32 R5, RZ, RZ, R15 ;  /* 0x000000ffff054224 */ /* 0x000fca00078e000f */
[----:B------:R3:W-:Y:S01]  /*4840*/  @P4 STG.E.U16 desc[UR36][R4.64+0x10], R6 ;  /* 0x0000100604004986 */ /* 0x0007e2000c101524 */
[----:B------:R-:W-:-:S13]  /*4850*/  ISETP.GT.AND P4, PT, R3, 0x80, P6 ;  /* 0x000000800300780c */ /* 0x000fda0003784270 */
[----:B---3--:R-:W-:Y:S05]  /*4860*/  @!P4 BRA `(.L_x_99) ;  /* 0x000000000004c947 */ /* 0x008fea0003800000 */
[----:B------:R3:W5:Y:S02]  /*4870*/  LDG.E.LTC128B.U16 R114, desc[UR36][R60.64+0x12] ;  /* 0x000012243c727981 */ /* 0x000764000c1e1520 */
.L_x_99:
[----:B------:R-:W-:Y:S05]  /*4880*/  BSYNC B1 ;  /* 0x0000000000017941 */ /* 0x000fea0003800000 */
.L_x_98:
[----:B-----5:R-:W-:Y:S01]  /*4890*/  HADD2.F32 R4, -RZ, R114.H0_H0 ;  /* 0x20000072ff047230 */ /* 0x020fe20000004100 */
[----:B------:R-:W-:Y:S01]  /*48a0*/  BSSY B1, `(.L_x_100) ;  /* 0x000000c000017945 */ /* 0x000fe20003800000 */
[----:B------:R-:W-:-:S03]  /*48b0*/  @P4 IMAD.MOV.U32 R5, RZ, RZ, R15 ;  /* 0x000000ffff054224 */ /* 0x000fc600078e000f */
[----:B------:R-:W-:-:S04]  /*48c0*/  FMUL R4, R4, R89 ;  /* 0x0000005904047220 */ /* 0x000fc80000400000 */
[----:B------:R-:W-:-:S05]  /*48d0*/  FFMA R4, R29, R88, R4 ;  /* 0x000000581d047223 */ /* 0x000fca0000000004 */
[----:B------:R-:W-:-:S04]  /*48e0*/  F2FP.F16.F32.PACK_AB R4, RZ, R4 ;  /* 0x00000004ff04723e */ /* 0x000fc800000000ff */
[----:B------:R-:W-:Y:S01]  /*48f0*/  PRMT R6, R4, 0x7610, R6 ;  /* 0x0000761004067816 */ /* 0x000fe20000000006 */
[----:B------:R-:W-:-:S05]  /*4900*/  @P4 IMAD.MOV.U32 R4, RZ, RZ, R14 ;  /* 0x000000ffff044224 */ /* 0x000fca00078e000e */
[----:B------:R0:W-:Y:S01]  /*4910*/  @P4 STG.E.U16 desc[UR36][R4.64+0x12], R6 ;  /* 0x0000120604004986 */ /* 0x0001e2000c101524 */
[----:B------:R-:W-:-:S04]  /*4920*/  ISETP.NE.AND P4, PT, R115, RZ, PT ;  /* 0x000000ff7300720c */ /* 0x000fc80003f85270 */
[----:B------:R-:W-:-:S13]  /*4930*/  ISETP.GT.AND P4, PT, R3, 0x88, P4 ;  /* 0x000000880300780c */ /* 0x000fda0002784270 */
[----:B0-----:R-:W-:Y:S05]  /*4940*/  @!P4 BRA `(.L_x_101) ;  /* 0x000000000004c947 */ /* 0x001fea0003800000 */
[----:B------:R0:W5:Y:S02]  /*4950*/  LDG.E.LTC128B.U16 R114, desc[UR36][R12.64+0x10] ;  /* 0x000010240c727981 */ /* 0x000164000c1e1520 */
.L_x_101:
[----:B------:R-:W-:Y:S05]  /*4960*/  BSYNC B1 ;  /* 0x0000000000017941 */ /* 0x000fea0003800000 */
.L_x_100:
        /* <DEDUP_REMOVED lines=9> */
.L_x_103:
[----:B------:R-:W-:Y:S05]  /*4a00*/  BSYNC B1 ;  /* 0x0000000000017941 */ /* 0x000fea0003800000 */
.L_x_102:
[----:B-----5:R-:W-:Y:S01]  /*4a10*/  HADD2.F32 R4, -RZ, R114.H0_H0 ;  /* 0x20000072ff047230 */ /* 0x020fe20000004100 */
[----:B------:R-:W-:Y:S01]  /*4a20*/  ISETP.NE.AND P6, PT, R119, RZ, PT ;  /* 0x000000ff7700720c */ /* 0x000fe20003fc5270 */
        /* <DEDUP_REMOVED lines=8> */
[----:B------:R-:W-:-:S13]  /*4ab0*/  ISETP.GT.AND P4, PT, R3, 0x80, P6 ;  /* 0x000000800300780c */ /* 0x000fda0003784270 */
[----:B0-----:R-:W-:Y:S05]  /*4ac0*/  @!P4 BRA `(.L_x_105) ;  /* 0x000000000004c947 */ /* 0x001fea0003800000 */
[----:B------:R0:W5:Y:S02]  /*4ad0*/  LDG.E.LTC128B.U16 R114, desc[UR36][R60.64+0x20] ;  /* 0x000020243c727981 */ /* 0x000164000c1e1520 */
.L_x_105:
[----:B------:R-:W-:Y:S05]  /*4ae0*/  BSYNC B1 ;  /* 0x0000000000017941 */ /* 0x000fea0003800000 */
.L_x_104:
[----:B-----5:R-:W-:Y:S01]  /*4af0*/  HADD2.F32 R4, -RZ, R114.H0_H0 ;  /* 0x20000072ff047230 */ /* 0x020fe20000004100 */
[----:B------:R-:W-:Y:S01]  /*4b00*/  ISETP.NE.AND P6, PT, R101, RZ, PT ;  /* 0x000000ff6500720c */ /* 0x000fe20003fc5270 */
[----:B------:R-:W-:Y:S03]  /*4b10*/  BSSY B1, `(.L_x_106) ;  /* 0x000000b000017945 */ /* 0x000fe60003800000 */
[----:B------:R-:W-:Y:S01]  /*4b20*/  FMUL R5, R4, R89 ;  /* 0x0000005904057220 */ /* 0x000fe20000400000 */
[----:B------:R-:W-:-:S03]  /*4b30*/  @P4 IMAD.MOV.U32 R4, RZ, RZ, R14 ;  /* 0x000000ffff044224 */ /* 0x000fc600078e000e */
        /* <DEDUP_REMOVED lines=8> */
.L_x_107:
[----:B------:R-:W-:Y:S05]  /*4bc0*/  BSYNC B1 ;  /* 0x0000000000017941 */ /* 0x000fea0003800000 */
.L_x_106:
        /* <DEDUP_REMOVED lines=13> */
.L_x_109:
[----:B------:R-:W-:Y:S05]  /*4ca0*/  BSYNC B1 ;  /* 0x0000000000017941 */ /* 0x000fea0003800000 */
.L_x_108:
[----:B-----5:R-:W-:Y:S01]  /*4cb0*/  HADD2.F32 R4, -RZ, R114.H0_H0 ;  /* 0x20000072ff047230 */ /* 0x020fe20000004100 */
[----:B------:R-:W-:Y:S04]  /*4cc0*/  BSSY B1, `(.L_x_110) ;  /* 0x000000b000017945 */ /* 0x000fe80003800000 */
        /* <DEDUP_REMOVED lines=10> */
.L_x_111:
[----:B------:R-:W-:Y:S05]  /*4d70*/  BSYNC B1 ;  /* 0x0000000000017941 */ /* 0x000fea0003800000 */
.L_x_110:
        /* <DEDUP_REMOVED lines=13> */
.L_x_113:
[----:B------:R-:W-:Y:S05]  /*4e50*/  BSYNC B1 ;  /* 0x0000000000017941 */ /* 0x000fea0003800000 */
.L_x_112:
        /* <DEDUP_REMOVED lines=13> */
.L_x_115:
[----:B------:R-:W-:Y:S05]  /*4f30*/  BSYNC B1 ;  /* 0x0000000000017941 */ /* 0x000fea0003800000 */
.L_x_114:
        /* <DEDUP_REMOVED lines=13> */
.L_x_117:
[----:B------:R-:W-:Y:S05]  /*5010*/  BSYNC B1 ;  /* 0x0000000000017941 */ /* 0x000fea0003800000 */
.L_x_116:
        /* <DEDUP_REMOVED lines=12> */
.L_x_119:
[----:B------:R-:W-:Y:S05]  /*50e0*/  BSYNC B1 ;  /* 0x0000000000017941 */ /* 0x000fea0003800000 */
.L_x_118:
        /* <DEDUP_REMOVED lines=13> */
.L_x_121:
[----:B------:R-:W-:Y:S05]  /*51c0*/  BSYNC B1 ;  /* 0x0000000000017941 */ /* 0x000fea0003800000 */
.L_x_120:
        /* <DEDUP_REMOVED lines=13> */
.L_x_123:
[----:B------:R-:W-:Y:S05]  /*52a0*/  BSYNC B1 ;  /* 0x0000000000017941 */ /* 0x000fea0003800000 */
.L_x_122:
        /* <DEDUP_REMOVED lines=13> */
.L_x_125:
[----:B------:R-:W-:Y:S05]  /*5380*/  BSYNC B1 ;  /* 0x0000000000017941 */ /* 0x000fea0003800000 */
.L_x_124:
        /* <DEDUP_REMOVED lines=12> */
.L_x_127:
[----:B------:R-:W-:Y:S05]  /*5450*/  BSYNC B1 ;  /* 0x0000000000017941 */ /* 0x000fea0003800000 */
.L_x_126:
        /* <DEDUP_REMOVED lines=13> */
.L_x_129:
[----:B------:R-:W-:Y:S05]  /*5530*/  BSYNC B1 ;  /* 0x0000000000017941 */ /* 0x000fea0003800000 */
.L_x_128:
        /* <DEDUP_REMOVED lines=12> */
.L_x_131:
[----:B------:R-:W-:Y:S05]  /*5600*/  BSYNC B1 ;  /* 0x0000000000017941 */ /* 0x000fea0003800000 */
.L_x_130:
[----:B-----5:R-:W-:Y:S01]  /*5610*/  HADD2.F32 R4, -RZ, R114.H0_H0 ;  /* 0x20000072ff047230 */ /* 0x020fe20000004100 */
[----:B------:R-:W-:Y:S01]  /*5620*/  @P4 MOV R5, R15 ;  /* 0x0000000f00054202 */ /* 0x000fe20000000f00 */
[----:B------:R-:W-:Y:S03]  /*5630*/  BSSY B1, `(.L_x_132) ;  /* 0x000000a000017945 */ /* 0x000fe60003800000 */
        /* <DEDUP_REMOVED lines=9> */
.L_x_133:
[----:B------:R-:W-:Y:S05]  /*56d0*/  BSYNC B1 ;  /* 0x0000000000017941 */ /* 0x000fea0003800000 */
.L_x_132:
[----:B-----5:R-:W-:Y:S01]  /*56e0*/  HADD2.F32 R4, -RZ, R114.H0_H0 ;  /* 0x20000072ff047230 */ /* 0x020fe20000004100 */
[----:B------:R-:W-:Y:S01]  /*56f0*/  ISETP.GT.AND P5, PT, R3, 0x88, P5 ;  /* 0x000000880300780c */ /* 0x000fe20002fa4270 */
        /* <DEDUP_REMOVED lines=8> */
[----:B------:R-:W-:Y:S05]  /*5780*/  @!P5 BRA `(.L_x_135) ;  /* 0x000000000004d947 */ /* 0x000fea0003800000 */
[----:B------:R0:W5:Y:S02]  /*5790*/  LDG.E.LTC128B.U16 R114, desc[UR36][R12.64+0x52] ;  /* 0x000052240c727981 */ /* 0x000164000c1e1520 */
.L_x_135:
[----:B------:R-:W-:Y:S05]  /*57a0*/  BSYNC B1 ;  /* 0x0000000000017941 */ /* 0x000fea0003800000 */
.L_x_134:
[----:B0----5:R-:W-:Y:S01]  /*57b0*/  HADD2.F32 R4, -RZ, R114.H0_H0 ;  /* 0x20000072ff047230 */ /* 0x021fe20000004100 */
        /* <DEDUP_REMOVED lines=11> */
.L_x_137:
[----:B------:R-:W-:Y:S05]  /*5870*/  BSYNC B1 ;  /* 0x0000000000017941 */ /* 0x000fea0003800000 */
.L_x_136:
[----:B0----5:R-:W-:Y:S01]  /*5880*/  HADD2.F32 R4, -RZ, R114.H0_H0 ;  /* 0x20000072ff047230 */ /* 0x021fe20000004100 */
        /* <DEDUP_REMOVED lines=11> */
.L_x_139:
[----:B------:R-:W-:Y:S05]  /*5940*/  BSYNC B1 ;  /* 0x0000000000017941 */ /* 0x000fea0003800000 */
.L_x_138:
        /* <DEDUP_REMOVED lines=12> */
.L_x_141:
[----:B------:R-:W-:Y:S05]  /*5a10*/  BSYNC B1 ;  /* 0x0000000000017941 */ /* 0x000fea0003800000 */
.L_x_140:
        /* <DEDUP_REMOVED lines=12> */
.L_x_143:
[----:B------:R-:W-:Y:S05]  /*5ae0*/  BSYNC B1 ;  /* 0x0000000000017941 */ /* 0x000fea0003800000 */
.L_x_142:
        /* <DEDUP_REMOVED lines=12> */
.L_x_145:
[----:B------:R-:W-:Y:S05]  /*5bb0*/  BSYNC B1 ;  /* 0x0000000000017941 */ /* 0x000fea0003800000 */
.L_x_144:
        /* <DEDUP_REMOVED lines=12> */
.L_x_147:
[----:B------:R-:W-:Y:S05]  /*5c80*/  BSYNC B1 ;  /* 0x0000000000017941 */ /* 0x000fea0003800000 */
.L_x_146:
        /* <DEDUP_REMOVED lines=9> */
.L_x_149:
[----:B------:R-:W-:Y:S05]  /*5d20*/  BSYNC B1 ;  /* 0x0000000000017941 */ /* 0x000fea0003800000 */
.L_x_148:
        /* <DEDUP_REMOVED lines=12> */
.L_x_151:
[----:B------:R-:W-:Y:S05]  /*5df0*/  BSYNC B1 ;  /* 0x0000000000017941 */ /* 0x000fea0003800000 */
.L_x_150:
[----:B------:R-:W-:Y:S05]  /*5e00*/  @!P0 BRA `(.L_x_152) ;  /* 0x0000001400848947 */ /* 0x000fea0003800000 */
[----:B-----5:R-:W-:-:S05]  /*5e10*/  HADD2.F32 R114, -RZ, R114.H0_H0 ;  /* 0x20000072ff727230 */ /* 0x020fca0000004100 */
[----:B------:R-:W-:-:S04]  /*5e20*/  FMUL R114, R114, R89 ;  /* 0x0000005972727220 */ /* 0x000fc80000400000 */
[----:B------:R-:W-:-:S05]  /*5e30*/  FFMA R114, R55, R88, R114 ;  /* 0x0000005837727223 */ /* 0x000fca0000000072 */
[----:B------:R-:W-:-:S05]  /*5e40*/  F2FP.F16.F32.PACK_AB R114, RZ, R114 ;  /* 0x00000072ff72723e */ /* 0x000fca00000000ff */
[----:B------:R0:W-:Y:S01]  /*5e50*/  STG.E.U16 desc[UR36][R10.64+0x72], R114 ;  /* 0x000072720a007986 */ /* 0x0001e2000c101524 */
[----:B------:R-:W-:Y:S05]  /*5e60*/  BRA `(.L_x_152) ;  /* 0x00000014006c7947 */ /* 0x000fea0003800000 */
.L_x_29:
[----:B------:R-:W-:Y:S01]  /*5e70*/  ULDC.64 UR4, c[0x0][0x5c0] ;  /* 0x0001700000047ab9 */ /* 0x000fe20000000a00 */
[-C--:B------:R-:W-:Y:S01]  /*5e80*/  FMUL R56, R56, R88.reuse ;  /* 0x0000005838387220 */ /* 0x080fe20000400000 */
[----:B------:R-:W-:Y:S01]  /*5e90*/  LEA R10, P1, R112, UR4, 0x1 ;  /* 0x00000004700a7c11 */ /* 0x000fe2000f8208ff */
[----:B------:R-:W-:Y:S01]  /*5ea0*/  IMAD.SHL.U32 R7, R94, 0x2, RZ ;  /* 0x000000025e077824 */ /* 0x000fe200078e00ff */
[----:B------:R-:W-:Y:S01]  /*5eb0*/  ISETP.GT.AND P3, PT, R4, 0x1, PT ;  /* 0x000000010400780c */ /* 0x000fe20003f64270 */
[----:B------:R-:W-:Y:S01]  /*5ec0*/  FMUL R57, R57, R88 ;  /* 0x0000005839397220 */ /* 0x000fe20000400000 */
[----:B------:R-:W-:Y:S01]  /*5ed0*/  F2FP.F16.F32.PACK_AB R56, RZ, R56 ;  /* 0x00000038ff38723e */ /* 0x000fe200000000ff */
[-C--:B------:R-:W-:Y:S01]  /*5ee0*/  FMUL R58, R58, R88.reuse ;  /* 0x000000583a3a7220 */ /* 0x080fe20000400000 */
[----:B------:R-:W-:Y:S01]  /*5ef0*/  LEA.HI.X R11, R112, UR5, R105, 0x1, P1 ;  /* 0x00000005700b7c11 */ /* 0x000fe200088f0c69 */
[-C--:B------:R-:W-:Y:S01]  /*5f00*/  FMUL R59, R59, R88.reuse ;  /* 0x000000583b3b7220 */ /* 0x080fe20000400000 */
[----:B------:R-:W-:Y:S01]  /*5f10*/  ISETP.GT.AND P1, PT, R3, RZ, P3 ;  /* 0x000000ff0300720c */ /* 0x000fe20001f24270 */
[----:B------:R-:W-:Y:S01]  /*5f20*/  IMAD.SHL.U32 R19, R95, 0x2, RZ ;  /* 0x000000025f137824 */ /* 0x000fe200078e00ff */
[----:B------:R-:W-:Y:S01]  /*5f30*/  ISETP.GT.AND P2, PT, R3, 0x8, P6 ;  /* 0x000000080300780c */ /* 0x000fe20003744270 */
[----:B------:R-:W-:Y:S01]  /*5f40*/  @P0 STG.E.U16 desc[UR36][R10.64], R56 ;  /* 0x000000380a000986 */ /* 0x000fe2000c101524 */
[----:B------:R-:W-:Y:S01]  /*5f50*/  SHF.L.U64.HI R5, R94, 0x1, R93 ;  /* 0x000000015e057819 */ /* 0x000fe2000001025d */
[----:B------:R-:W-:Y:S01]  /*5f60*/  FMUL R60, R60, R88 ;  /* 0x000000583c3c7220 */ /* 0x000fe20000400000 */
[----:B------:R-:W-:Y:S01]  /*5f70*/  IADD3 R8, P0, R7, R10, RZ ;  /* 0x0000000a07087210 */ /* 0x000fe20007f1e0ff */
[-C--:B------:R-:W-:Y:S01]  /*5f80*/  FMUL R61, R61, R88.reuse ;  /* 0x000000583d3d7220 */ /* 0x080fe20000400000 */
[----:B------:R-:W-:Y:S01]  /*5f90*/  F2FP.F16.F32.PACK_AB R57, RZ, R57 ;  /* 0x00000039ff39723e */ /* 0x000fe200000000ff */
[----:B------:R-:W-:Y:S01]  /*5fa0*/  FMUL R63, R63, R88 ;  /* 0x000000583f3f7220 */ /* 0x000fe20000400000 */
[----:B------:R-:W-:Y:S01]  /*5fb0*/  F2FP.F16.F32.PACK_AB R58, RZ, R58 ;  /* 0x0000003aff3a723e */ /* 0x000fe200000000ff */
[----:B------:R-:W-:Y:S01]  /*5fc0*/  IMAD.X R9, R5, 0x1, R11, P0 ;  /* 0x0000000105097824 */ /* 0x000fe200000e060b */
[----:B------:R-:W-:Y:S01]  /*5fd0*/  ISETP.GT.AND P0, PT, R3, 0x8, P3 ;  /* 0x000000080300780c */ /* 0x000fe20001f04270 */
[----:B------:R-:W-:Y:S01]  /*5fe0*/  @P1 STG.E.U16 desc[UR36][R10.64+0x2], R57 ;  /* 0x000002390a001986 */ /* 0x000fe2000c101524 */
[----:B------:R-:W-:Y:S01]  /*5ff0*/  F2FP.F16.F32.PACK_AB R59, RZ, R59 ;  /* 0x0000003bff3b723e */ /* 0x000fe200000000ff */
[----:B------:R-:W-:Y:S01]  /*6000*/  FMUL R62, R62, R88 ;  /* 0x000000583e3e7220 */ /* 0x000fe20000400000 */
[----:B------:R-:W-:Y:S01]  /*6010*/  SHF.L.U64.HI R13, R95, 0x1, R92 ;  /* 0x000000015f0d7819 */ /* 0x000fe2000001025c */
[----:B------:R-:W-:Y:S01]  /*6020*/  @P2 STG.E.U16 desc[UR36][R8.64], R58 ;  /* 0x0000003a08002986 */ /* 0x000fe2000c101524 */
[----:B------:R-:W-:Y:S01]  /*6030*/  IADD3 R6, P1, P2, R19, R10, R7 ;  /* 0x0000000a13067210 */ /* 0x000fe20007a3e007 */
[-C--:B------:R-:W-:Y:S01]  /*6040*/  FMUL R64, R64, R88.reuse ;  /* 0x0000005840407220 */ /* 0x080fe20000400000 */
[C---:B------:R-:W-:Y:S01]  /*6050*/  ISETP.GT.AND P4, PT, R4.reuse, 0x8, PT ;  /* 0x000000080400780c */ /* 0x040fe20003f84270 */
[-C--:B------:R-:W-:Y:S01]  /*6060*/  FMUL R65, R65, R88.reuse ;  /* 0x0000005841417220 */ /* 0x080fe20000400000 */
[----:B------:R-:W-:Y:S01]  /*6070*/  ISETP.GT.AND P3, PT, R4, 0x9, PT ;  /* 0x000000090400780c */ /* 0x000fe20003f64270 */
[-C--:B------:R-:W-:Y:S01]  /*6080*/  FMUL R66, R66, R88.reuse ;  /* 0x0000005842427220 */ /* 0x080fe20000400000 */
[----:B------:R-:W-:Y:S01]  /*6090*/  IADD3.X R7, R13, R11, R5, P1, P2 ;  /* 0x0000000b0d077210 */ /* 0x000fe20000fe4405 */
[----:B------:R-:W-:Y:S01]  /*60a0*/  @P0 STG.E.U16 desc[UR36][R8.64+0x2], R59 ;  /* 0x0000023b08000986 */ /* 0x000fe2000c101524 */
[----:B------:R-:W-:Y:S01]  /*60b0*/  ISETP.GT.AND P1, PT, R3, RZ, P4 ;  /* 0x000000ff0300720c */ /* 0x000fe20002724270 */
[-C--:B------:R-:W-:Y:S01]  /*60c0*/  FMUL R67, R67, R88.reuse ;  /* 0x0000005843437220 */ /* 0x080fe20000400000 */
[----:B------:R-:W-:Y:S01]  /*60d0*/  ISETP.GT.AND P0, PT, R3, RZ, P3 ;  /* 0x000000ff0300720c */ /* 0x000fe20001f04270 */
[----:B------:R-:W-:Y:S01]  /*60e0*/  FMUL R68, R68, R88 ;  /* 0x0000005844447220 */ /* 0x000fe20000400000 */
[----:B------:R-:W-:Y:S01]  /*60f0*/  F2FP.F16.F32.PACK_AB R60, RZ, R60 ;  /* 0x0000003cff3c723e */ /* 0x000fe200000000ff */
[-C--:B------:R-:W-:Y:S01]  /*6100*/  FMUL R69, R69, R88.reuse ;  /* 0x0000005845457220 */ /* 0x080fe20000400000 */
[----:B------:R-:W-:Y:S01]  /*6110*/  F2FP.F16.F32.PACK_AB R61, RZ, R61 ;  /* 0x0000003dff3d723e */ /* 0x000fe200000000ff */
[-C--:B------:R-:W-:Y:S01]  /*6120*/  FMUL R70, R70, R88.reuse ;  /* 0x0000005846467220 */ /* 0x080fe20000400000 */
[----:B------:R-:W-:Y:S01]  /*6130*/  F2FP.F16.F32.PACK_AB R63, RZ, R63 ;  /* 0x0000003fff3f723e */ /* 0x000fe200000000ff */
[----:B------:R-:W-:Y:S01]  /*6140*/  FMUL R71, R71, R88 ;  /* 0x0000005847477220 */ /* 0x000fe20000400000 */
[----:B------:R-:W-:Y:S01]  /*6150*/  F2FP.F16.F32.PACK_AB R62, RZ, R62 ;  /* 0x0000003eff3e723e */ /* 0x000fe200000000ff */
[----:B------:R-:W-:Y:S01]  /*6160*/  FMUL R72, R72, R88 ;  /* 0x0000005848487220 */ /* 0x000fe20000400000 */
[----:B------:R-:W-:Y:S01]  /*6170*/  F2FP.F16.F32.PACK_AB R64, RZ, R64 ;  /* 0x00000040ff40723e */ /* 0x000fe200000000ff */
[----:B------:R-:W-:Y:S01]  /*6180*/  @P1 STG.E.U16 desc[UR36][R10.64+0x10], R60 ;  /* 0x0000103c0a001986 */ /* 0x000fe2000c101524 */
[----:B------:R-:W-:Y:S01]  /*6190*/  ISETP.GT.AND P1, PT, R3, 0x8, P4 ;  /* 0x000000080300780c */ /* 0x000fe20002724270 */
[-C--:B------:R-:W-:Y:S01]  /*61a0*/  FMUL R73, R73, R88.reuse ;  /* 0x0000005849497220 */ /* 0x080fe20000400000 */
[----:B------:R-:W-:Y:S01]  /*61b0*/  ISETP.GT.AND P2, PT, R4, 0x11, PT ;  /* 0x000000110400780c */ /* 0x000fe20003f44270 */
[----:B------:R-:W-:Y:S01]  /*61c0*/  @P0 STG.E.U16 desc[UR36][R10.64+0x12], R61 ;  /* 0x0000123d0a000986 */ /* 0x000fe2000c101524 */
[----:B------:R-:W-:Y:S01]  /*61d0*/  ISETP.GT.AND P0, PT, R3, 0x8, P3 ;  /* 0x000000080300780c */ /* 0x000fe20001f04270 */
[-C--:B------:R-:W-:Y:S01]  /*61e0*/  FMUL R74, R74, R88.reuse ;  /* 0x000000584a4a7220 */ /* 0x080fe20000400000 */
[----:B------:R-:W-:Y:S01]  /*61f0*/  ISETP.GT.AND P3, PT, R4, 0x10, PT ;  /* 0x000000100400780c */ /* 0x000fe20003f64270 */
[-C--:B------:R-:W-:Y:S01]  /*6200*/  FMUL R75, R75, R88.reuse ;  /* 0x000000584b4b7220 */ /* 0x080fe20000400000 */
[----:B------:R-:W-:Y:S01]  /*6210*/  F2FP.F16.F32.PACK_AB R65, RZ, R65 ;  /* 0x00000041ff41723e */ /* 0x000fe200000000ff */
[----:B------:R-:W-:Y:S01]  /*6220*/  FMUL R76, R76, R88 ;  /* 0x000000584c4c7220 */ /* 0x000fe20000400000 */
[----:B------:R-:W-:Y:S01]  /*6230*/  F2FP.F16.F32.PACK_AB R66, RZ, R66 ;  /* 0x00000042ff42723e */ /* 0x000fe200000000ff */
[----:B------:R-:W-:Y:S01]  /*6240*/  FMUL R77, R77, R88 ;  /* 0x000000584d4d7220 */ /* 0x000fe20000400000 */
[----:B------:R-:W-:Y:S01]  /*6250*/  F2FP.F16.F32.PACK_AB R67, RZ, R67 ;  /* 0x00000043ff43723e */ /* 0x000fe200000000ff */
[----:B------:R-:W-:Y:S01]  /*6260*/  @P1 STG.E.U16 desc[UR36][R8.64+0x10], R62 ;  /* 0x0000103e08001986 */ /* 0x000fe2000c101524 */
[----:B------:R-:W-:Y:S01]  /*6270*/  F2FP.F16.F32.PACK_AB R68, RZ, R68 ;  /* 0x00000044ff44723e */ /* 0x000fe200000000ff */
[-C--:B------:R-:W-:Y:S01]  /*6280*/  FMUL R78, R78, R88.reuse ;  /* 0x000000584e4e7220 */ /* 0x080fe20000400000 */
[----:B------:R-:W-:Y:S01]  /*6290*/  ISETP.GT.AND P1, PT, R4, 0x19, PT ;  /* 0x000000190400780c */ /* 0x000fe20003f24270 */
[----:B------:R-:W-:Y:S01]  /*62a0*/  @P0 STG.E.U16 desc[UR36][R8.64+0x12], R63 ;  /* 0x0000123f08000986 */ /* 0x000fe2000c101524 */
[----:B------:R-:W-:Y:S01]  /*62b0*/  ISETP.GT.AND P0, PT, R3, RZ, P3 ;  /* 0x000000ff0300720c */ /* 0x000fe20001f04270 */
[-C--:B------:R-:W-:Y:S01]  /*62c0*/  FMUL R79, R79, R88.reuse ;  /* 0x000000584f4f7220 */ /* 0x080fe20000400000 */
[----:B------:R-:W-:Y:S01]  /*62d0*/  F2FP.F16.F32.PACK_AB R69, RZ, R69 ;  /* 0x00000045ff45723e */ /* 0x000fe200000000ff */
[----:B------:R-:W-:Y:S01]  /*62e0*/  FMUL R80, R80, R88 ;  /* 0x0000005850507220 */ /* 0x000fe20000400000 */
[----:B------:R-:W-:Y:S01]  /*62f0*/  F2FP.F16.F32.PACK_AB R70, RZ, R70 ;  /* 0x00000046ff46723e */ /* 0x000fe200000000ff */
        /* <DEDUP_REMOVED lines=8> */
[----:B------:R-:W-:Y:S01]  /*6380*/  @P0 STG.E.U16 desc[UR36][R10.64+0x20], R64 ;  /* 0x000020400a000986 */ /* 0x000fe2000c101524 */
[----:B------:R-:W-:Y:S01]  /*6390*/  ISETP.GT.AND P0, PT, R3, RZ, P2 ;  /* 0x000000ff0300720c */ /* 0x000fe20001704270 */
[-C--:B------:R-:W-:Y:S01]  /*63a0*/  FMUL R85, R85, R88.reuse ;  /* 0x0000005855557220 */ /* 0x080fe20000400000 */
[----:B------:R-:W-:Y:S01]  /*63b0*/  F2FP.F16.F32.PACK_AB R75, RZ, R75 ;  /* 0x0000004bff4b723e */ /* 0x000fe200000000ff */
[-C--:B------:R-:W-:Y:S01]  /*63c0*/  FMUL R86, R86, R88.reuse ;  /* 0x0000005856567220 */ /* 0x080fe20000400000 */
[----:B------:R-:W-:Y:S01]  /*63d0*/  ISETP.GT.AND P5, PT, R4, 0x28, PT ;  /* 0x000000280400780c */ /* 0x000fe20003fa4270 */
[----:B------:R-:W-:Y:S01]  /*63e0*/  FMUL R87, R87, R88 ;  /* 0x0000005857577220 */ /* 0x000fe20000400000 */
[----:B------:R-:W-:Y:S01]  /*63f0*/  F2FP.F16.F32.PACK_AB R76, RZ, R76 ;  /* 0x0000004cff4c723e */ /* 0x000fe200000000ff */
[-C--:B------:R-:W-:Y:S01]  /*6400*/  FMUL R24, R24, R88.reuse ;  /* 0x0000005818187220 */ /* 0x080fe20000400000 */
[----:B------:R-:W-:Y:S01]  /*6410*/  ISETP.GT.AND P4, PT, R4, 0x29, PT ;  /* 0x000000290400780c */ /* 0x000fe20003f84270 */
[-C--:B------:R-:W-:Y:S01]  /*6420*/  FMUL R25, R25, R88.reuse ;  /* 0x0000005819197220 */ /* 0x080fe20000400000 */
[----:B------:R-:W-:Y:S01]  /*6430*/  F2FP.F16.F32.PACK_AB R77, RZ, R77 ;  /* 0x0000004dff4d723e */ /* 0x000fe200000000ff */
[----:B------:R-:W-:Y:S01]  /*6440*/  FMUL R26, R26, R88 ;  /* 0x000000581a1a7220 */ /* 0x000fe20000400000 */
[----:B------:R-:W-:Y:S01]  /*6450*/  F2FP.F16.F32.PACK_AB R78, RZ, R78 ;  /* 0x0000004eff4e723e */ /* 0x000fe200000000ff */
[----:B------:R-:W-:Y:S01]  /*6460*/  @P0 STG.E.U16 desc[UR36][R10.64+0x22], R65 ;  /* 0x000022410a000986 */ /* 0x000fe2000c101524 */
[----:B------:R-:W-:Y:S01]  /*6470*/  ISETP.GT.AND P0, PT, R3, 0x8, P3 ;  /* 0x000000080300780c */ /* 0x000fe20001f04270 */
[-C--:B------:R-:W-:Y:S01]  /*6480*/  FMUL R27, R27, R88.reuse ;  /* 0x000000581b1b7220 */ /* 0x080fe20000400000 */
[----:B------:R-:W-:Y:S01]  /*6490*/  F2FP.F16.F32.PACK_AB R79, RZ, R79 ;  /* 0x0000004fff4f723e */ /* 0x000fe200000000ff */
[-C--:B------:R-:W-:Y:S01]  /*64a0*/  FMUL R28, R28, R88.reuse ;  /* 0x000000581c1c7220 */ /* 0x080fe20000400000 */
[----:B------:R-:W-:Y:S01]  /*64b0*/  ISETP.GT.AND P3, PT, R4, 0x30, PT ;  /* 0x000000300400780c */ /* 0x000fe20003f64270 */
        /* <DEDUP_REMOVED lines=8> */
[----:B------:R-:W-:Y:S01]  /*6540*/  @P0 STG.E.U16 desc[UR36][R8.64+0x20], R66 ;  /* 0x0000204208000986 */ /* 0x000fe2000c101524 */
[----:B------:R-:W-:Y:S01]  /*6550*/  ISETP.GT.AND P0, PT, R3, 0x8, P2 ;  /* 0x000000080300780c */ /* 0x000fe20001704270 */
[-C--:B------:R-:W-:Y:S01]  /*6560*/  FMUL R33, R33, R88.reuse ;  /* 0x0000005821217220 */ /* 0x080fe20000400000 */
[----:B------:R-:W-:Y:S01]  /*6570*/  ISETP.GT.AND P2, PT, R4, 0x18, PT ;  /* 0x000000180400780c */ /* 0x000fe20003f44270 */
[----:B------:R-:W-:Y:S01]  /*6580*/  FMUL R34, R34, R88 ;  /* 0x0000005822227220 */ /* 0x000fe20000400000 */
[----:B------:R-:W-:Y:S01]  /*6590*/  F2FP.F16.F32.PACK_AB R84, RZ, R84 ;  /* 0x00000054ff54723e */ /* 0x000fe200000000ff */
[-C--:B------:R-:W-:Y:S01]  /*65a0*/  FMUL R35, R35, R88.reuse ;  /* 0x0000005823237220 */ /* 0x080fe20000400000 */
[----:B------:R-:W-:Y:S01]  /*65b0*/  P2R R5, PR, RZ, 0x20 ;  /* 0x00000020ff057803 */ /* 0x000fe20000000000 */
[-C--:B------:R-:W-:Y:S01]  /*65c0*/  FMUL R36, R36, R88.reuse ;  /* 0x0000005824247220 */ /* 0x080fe20000400000 */
[----:B------:R-:W-:Y:S01]  /*65d0*/  F2FP.F16.F32.PACK_AB R85, RZ, R85 ;  /* 0x00000055ff55723e */ /* 0x000fe200000000ff */
[----:B------:R-:W-:Y:S01]  /*65e0*/  FMUL R37, R37, R88 ;  /* 0x0000005825257220 */ /* 0x000fe20000400000 */
[----:B------:R-:W-:Y:S01]  /*65f0*/  F2FP.F16.F32.PACK_AB R86, RZ, R86 ;  /* 0x00000056ff56723e */ /* 0x000fe200000000ff */
[-C--:B------:R-:W-:Y:S01]  /*6600*/  FMUL R38, R38, R88.reuse ;  /* 0x0000005826267220 */ /* 0x080fe20000400000 */
[----:B------:R-:W-:Y:S01]  /*6610*/  F2FP.F16.F32.PACK_AB R87, RZ, R87 ;  /* 0x00000057ff57723e */ /* 0x000fe200000000ff */
[----:B------:R-:W-:Y:S01]  /*6620*/  @P0 STG.E.U16 desc[UR36][R8.64+0x22], R67 ;  /* 0x0000224308000986 */ /* 0x000fe2000c101524 */
[----:B------:R-:W-:Y:S01]  /*6630*/  ISETP.GT.AND P0, PT, R3, RZ, P2 ;  /* 0x000000ff0300720c */ /* 0x000fe20001704270 */
        /* <DEDUP_REMOVED lines=36> */
[----:B------:R-:W-:Y:S01]  /*6880*/  FMUL R55, R55, R88 ;  /* 0x0000005837377220 */ /* 0x000fe20000400000 */
[----:B------:R-:W-:-:S02]  /*6890*/  F2FP.F16.F32.PACK_AB R39, RZ, R39 ;  /* 0x00000027ff27723e */ /* 0x000fc400000000ff */
[----:B------:R-:W-:Y:S01]  /*68a0*/  F2FP.F16.F32.PACK_AB R40, RZ, R40 ;  /* 0x00000028ff28723e */ /* 0x000fe200000000ff */
[----:B------:R-:W-:Y:S01]  /*68b0*/  @P0 STG.E.U16 desc[UR36][R8.64+0x30], R70 ;  /* 0x0000304608000986 */ /* 0x000fe2000c101524 */
[----:B------:R-:W-:Y:S02]  /*68c0*/  ISETP.GT.AND P0, PT, R3, 0x8, P1 ;  /* 0x000000080300780c */ /* 0x000fe40000f04270 */
[----:B------:R-:W-:Y:S02]  /*68d0*/  ISETP.GT.AND P1, PT, R4, 0x21, PT ;  /* 0x000000210400780c */ /* 0x000fe40003f24270 */
[----:B------:R-:W-:Y:S02]  /*68e0*/  F2FP.F16.F32.PACK_AB R41, RZ, R41 ;  /* 0x00000029ff29723e */ /* 0x000fe400000000ff */
[----:B------:R-:W-:Y:S02]  /*68f0*/  F2FP.F16.F32.PACK_AB R42, RZ, R42 ;  /* 0x0000002aff2a723e */ /* 0x000fe400000000ff */
[----:B------:R-:W-:-:S02]  /*6900*/  F2FP.F16.F32.PACK_AB R43, RZ, R43 ;  /* 0x0000002bff2b723e */ /* 0x000fc400000000ff */
[----:B------:R-:W-:Y:S02]  /*6910*/  F2FP.F16.F32.PACK_AB R44, RZ, R44 ;  /* 0x0000002cff2c723e */ /* 0x000fe400000000ff */
[----:B------:R-:W-:Y:S01]  /*6920*/  F2FP.F16.F32.PACK_AB R45, RZ, R45 ;  /* 0x0000002dff2d723e */ /* 0x000fe200000000ff */
[----:B------:R-:W-:Y:S01]  /*6930*/  @P0 STG.E.U16 desc[UR36][R8.64+0x32], R71 ;  /* 0x0000324708000986 */ /* 0x000fe2000c101524 */
[----:B------:R-:W-:Y:S02]  /*6940*/  ISETP.GT.AND P0, PT, R3, RZ, P2 ;  /* 0x000000ff0300720c */ /* 0x000fe40001704270 */
[----:B------:R-:W-:Y:S02]  /*6950*/  F2FP.F16.F32.PACK_AB R46, RZ, R46 ;  /* 0x0000002eff2e723e */ /* 0x000fe400000000ff */
[----:B------:R-:W-:Y:S02]  /*6960*/  F2FP.F16.F32.PACK_AB R47, RZ, R47 ;  /* 0x0000002fff2f723e */ /* 0x000fe400000000ff */
[----:B------:R-:W-:-:S02]  /*6970*/  F2FP.F16.F32.PACK_AB R48, RZ, R48 ;  /* 0x00000030ff30723e */ /* 0x000fc400000000ff */
[----:B------:R-:W-:Y:S02]  /*6980*/  F2FP.F16.F32.PACK_AB R49, RZ, R49 ;  /* 0x00000031ff31723e */ /* 0x000fe400000000ff */
[----:B------:R-:W-:Y:S02]  /*6990*/  F2FP.F16.F32.PACK_AB R50, RZ, R50 ;  /* 0x00000032ff32723e */ /* 0x000fe400000000ff */
[----:B------:R-:W-:Y:S01]  /*69a0*/  F2FP.F16.F32.PACK_AB R51, RZ, R51 ;  /* 0x00000033ff33723e */ /* 0x000fe200000000ff */
[----:B------:R-:W-:Y:S01]  /*69b0*/  @P0 STG.E.U16 desc[UR36][R10.64+0x40], R72 ;  /* 0x000040480a000986 */ /* 0x000fe2000c101524 */
[----:B------:R-:W-:Y:S02]  /*69c0*/  ISETP.GT.AND P0, PT, R3, RZ, P1 ;  /* 0x000000ff0300720c */ /* 0x000fe40000f04270 */
[----:B------:R-:W-:Y:S02]  /*69d0*/  F2FP.F16.F32.PACK_AB R52, RZ, R52 ;  /* 0x00000034ff34723e */ /* 0x000fe400000000ff */
[----:B------:R-:W-:-:S02]  /*69e0*/  F2FP.F16.F32.PACK_AB R53, RZ, R53 ;  /* 0x00000035ff35723e */ /* 0x000fc400000000ff */
[----:B------:R-:W-:Y:S02]  /*69f0*/  F2FP.F16.F32.PACK_AB R54, RZ, R54 ;  /* 0x00000036ff36723e */ /* 0x000fe400000000ff */
[----:B------:R-:W-:-:S05]  /*6a00*/  F2FP.F16.F32.PACK_AB R55, RZ, R55 ;  /* 0x00000037ff37723e */ /* 0x000fca00000000ff */
[----:B------:R-:W-:Y:S01]  /*6a10*/  @P0 STG.E.U16 desc[UR36][R10.64+0x42], R73 ;  /* 0x000042490a000986 */ /* 0x000fe2000c101524 */
[----:B------:R-:W-:Y:S02]  /*6a20*/  ISETP.GT.AND P0, PT, R3, 0x8, P2 ;  /* 0x000000080300780c */ /* 0x000fe40001704270 */
[----:B------:R-:W-:-:S11]  /*6a30*/  ISETP.GT.AND P2, PT, R4, 0x38, PT ;  /* 0x000000380400780c */ /* 0x000fd60003f44270 */
[----:B------:R-:W-:Y:S01]  /*6a40*/  @P0 STG.E.U16 desc[UR36][R8.64+0x40], R74 ;  /* 0x0000404a08000986 */ /* 0x000fe2000c101524 */
[----:B------:R-:W-:-:S13]  /*6a50*/  ISETP.GT.AND P0, PT, R3, 0x8, P1 ;  /* 0x000000080300780c */ /* 0x000fda0000f04270 */
[----:B------:R-:W-:Y:S01]  /*6a60*/  @P0 STG.E.U16 desc[UR36][R8.64+0x42], R75 ;  /* 0x0000424b08000986 */ /* 0x000fe2000c101524 */
[----:B------:R-:W-:-:S13]  /*6a70*/  ISETP.GT.AND P0, PT, R3, RZ, P5 ;  /* 0x000000ff0300720c */ /* 0x000fda0002f04270 */
[----:B------:R-:W-:Y:S01]  /*6a80*/  @P0 STG.E.U16 desc[UR36][R10.64+0x50], R76 ;  /* 0x0000504c0a000986 */ /* 0x000fe2000c101524 */
[----:B------:R-:W-:-:S13]  /*6a90*/  ISETP.GT.AND P0, PT, R3, RZ, P4 ;  /* 0x000000ff0300720c */ /* 0x000fda0002704270 */
[----:B------:R-:W-:Y:S01]  /*6aa0*/  @P0 STG.E.U16 desc[UR36][R10.64+0x52], R77 ;  /* 0x0000524d0a000986 */ /* 0x000fe2000c101524 */
[----:B------:R-:W-:-:S13]  /*6ab0*/  ISETP.GT.AND P0, PT, R3, 0x8, P5 ;  /* 0x000000080300780c */ /* 0x000fda0002f04270 */
[----:B------:R-:W-:Y:S01]  /*6ac0*/  @P0 STG.E.U16 desc[UR36][R8.64+0x50], R78 ;  /* 0x0000504e08000986 */ /* 0x000fe2000c101524 */
[----:B------:R-:W-:-:S13]  /*6ad0*/  ISETP.GT.AND P0, PT, R3, 0x8, P4 ;  /* 0x000000080300780c */ /* 0x000fda0002704270 */
[----:B------:R-:W-:Y:S01]  /*6ae0*/  @P0 STG.E.U16 desc[UR36][R8.64+0x52], R79 ;  /* 0x0000524f08000986 */ /* 0x000fe2000c101524 */
[----:B------:R-:W-:-:S13]  /*6af0*/  ISETP.GT.AND P0, PT, R3, RZ, P3 ;  /* 0x000000ff0300720c */ /* 0x000fda0001f04270 */
[----:B------:R-:W-:Y:S01]  /*6b00*/  @P0 STG.E.U16 desc[UR36][R10.64+0x60], R80 ;  /* 0x000060500a000986 */ /* 0x000fe2000c101524 */
[----:B------:R-:W-:-:S04]  /*6b10*/  ISETP.GT.AND P0, PT, R4, 0x31, PT ;  /* 0x000000310400780c */ /* 0x000fc80003f04270 */
[----:B------:R-:W-:-:S13]  /*6b20*/  ISETP.GT.AND P1, PT, R3, RZ, P0 ;  /* 0x000000ff0300720c */ /* 0x000fda0000724270 */
[----:B------:R-:W-:Y:S01]  /*6b30*/  @P1 STG.E.U16 desc[UR36][R10.64+0x62], R81 ;  /* 0x000062510a001986 */ /* 0x000fe2000c101524 */
[----:B------:R-:W-:-:S13]  /*6b40*/  ISETP.GT.AND P1, PT, R3, 0x8, P3 ;  /* 0x000000080300780c */ /* 0x000fda0001f24270 */
[----:B------:R-:W-:Y:S01]  /*6b50*/  @P1 STG.E.U16 desc[UR36][R8.64+0x60], R82 ;  /* 0x0000605208001986 */ /* 0x000fe2000c101524 */
[----:B------:R-:W-:-:S13]  /*6b60*/  ISETP.GT.AND P1, PT, R3, 0x8, P0 ;  /* 0x000000080300780c */ /* 0x000fda0000724270 */
[----:B------:R-:W-:Y:S01]  /*6b70*/  @P1 STG.E.U16 desc[UR36][R8.64+0x62], R83 ;  /* 0x0000625308001986 */ /* 0x000fe2000c101524 */
[----:B------:R-:W-:-:S05]  /*6b80*/  IADD3 R14, P1, R19, R8, RZ ;  /* 0x00000008130e7210 */ /* 0x000fca0007f3e0ff */
[----:B------:R-:W-:Y:S01]  /*6b90*/  IMAD.X R15, R13, 0x1, R9, P1 ;  /* 0x000000010d0f7824 */ /* 0x000fe200008e0609 */
[----:B------:R-:W-:-:S13]  /*6ba0*/  ISETP.GT.AND P1, PT, R3, RZ, P2 ;  /* 0x000000ff0300720c */ /* 0x000fda0001724270 */
[----:B------:R-:W-:Y:S01]  /*6bb0*/  @P1 STG.E.U16 desc[UR36][R10.64+0x70], R84 ;  /* 0x000070540a001986 */ /* 0x000fe2000c101524 */
[----:B------:R-:W-:-:S05]  /*6bc0*/  IADD3 R20, P1, R19, R8, RZ ;  /* 0x0000000813147210 */ /* 0x000fca0007f3e0ff */
[----:B------:R-:W-:Y:S01]  /*6bd0*/  IMAD.X R21, R13, 0x1, R9, P1 ;  /* 0x000000010d157824 */ /* 0x000fe200008e0609 */
[----:B------:R-:W-:-:S05]  /*6be0*/  IADD3 R12, P1, R19, R10, RZ ;  /* 0x0000000a130c7210 */ /* 0x000fca0007f3e0ff */
[----:B------:R-:W-:Y:S01]  /*6bf0*/  IMAD.X R13, R13, 0x1, R11, P1 ;  /* 0x000000010d0d7824 */ /* 0x000fe200008e060b */
[----:B------:R-:W-:-:S04]  /*6c00*/  ISETP.GT.AND P1, PT, R4, 0x39, PT ;  /* 0x000000390400780c */ /* 0x000fc80003f24270 */
[----:B------:R-:W-:-:S13]  /*6c10*/  ISETP.GT.AND P5, PT, R3, RZ, P1 ;  /* 0x000000ff0300720c */ /* 0x000fda0000fa4270 */
[----:B------:R-:W-:Y:S01]  /*6c20*/  @P5 STG.E.U16 desc[UR36][R10.64+0x72], R85 ;  /* 0x000072550a005986 */ /* 0x000fe2000c101524 */
[----:B------:R-:W-:-:S13]  /*6c30*/  ISETP.GT.AND P5, PT, R3, 0x8, P2 ;  /* 0x000000080300780c */ /* 0x000fda00017a4270 */
[----:B------:R-:W-:Y:S01]  /*6c40*/  @P5 STG.E.U16 desc[UR36][R8.64+0x70], R86 ;  /* 0x0000705608005986 */ /* 0x000fe2000c101524 */
[----:B------:R-:W-:-:S13]  /*6c50*/  ISETP.GT.AND P5, PT, R3, 0x8, P1 ;  /* 0x000000080300780c */ /* 0x000fda0000fa4270 */
[----:B------:R0:W-:Y:S01]  /*6c60*/  @P5 STG.E.U16 desc[UR36][R8.64+0x72], R87 ;  /* 0x0000725708005986 */ /* 0x0001e2000c101524 */
[C---:B------:R-:W-:Y:S02]  /*6c70*/  ISETP.GT.AND P5, PT, R3.reuse, 0x80, P6 ;  /* 0x000000800300780c */ /* 0x040fe400037a4270 */
[----:B------:R-:W-:-:S11]  /*6c80*/  ISETP.GT.AND P6, PT, R3, 0x88, P6 ;  /* 0x000000880300780c */ /* 0x000fd600037c4270 */
[----:B------:R-:W-:Y:S01]  /*6c90*/  @P5 STG.E.U16 desc[UR36][R12.64], R24 ;  /* 0x000000180c005986 */ /* 0x000fe2000c101524 */
[----:B------:R-:W-:-:S04]  /*6ca0*/  ISETP.GT.AND P5, PT, R4, 0x1, PT ;  /* 0x000000010400780c */ /* 0x000fc80003fa4270 */
[----:B------:R-:W-:-:S13]  /*6cb0*/  ISETP.GT.AND P5, PT, R3, 0x80, P5 ;  /* 0x000000800300780c */ /* 0x000fda0002fa4270 */
[----:B0-----:R-:W-:Y:S02]  /*6cc0*/  @P5 IMAD.MOV.U32 R8, RZ, RZ, R12 ;  /* 0x000000ffff085224 */ /* 0x001fe400078e000c */
[----:B------:R-:W-:-:S05]  /*6cd0*/  @P5 IMAD.MOV.U32 R9, RZ, RZ, R13 ;  /* 0x000000ffff095224 */ /* 0x000fca00078e000d */
[----:B------:R0:W-:Y:S01]  /*6ce0*/  @P5 STG.E.U16 desc[UR36][R8.64+0x2], R25 ;  /* 0x0000021908005986 */ /* 0x0001e2000c101524 */
[----:B------:R-:W-:-:S03]  /*6cf0*/  ISETP.NE.AND P5, PT, R5, RZ, PT ;  /* 0x000000ff0500720c */ /* 0x000fc60003fa5270 */
[----:B------:R-:W-:Y:S01]  /*6d00*/  @P6 STG.E.U16 desc[UR36][R14.64], R26 ;  /* 0x0000001a0e006986 */ /* 0x000fe2000c101524 */
[----:B------:R-:W-:-:S04]  /*6d10*/  ISETP.GT.AND P6, PT, R4, 0x1, PT ;  /* 0x000000010400780c */ /* 0x000fc80003fc4270 */
[----:B------:R-:W-:-:S13]  /*6d20*/  ISETP.GT.AND P6, PT, R3, 0x88, P6 ;  /* 0x000000880300780c */ /* 0x000fda00037c4270 */
[----:B------:R-:W-:Y:S01]  /*6d30*/  @P6 STG.E.U16 desc[UR36][R20.64+0x2], R27 ;  /* 0x0000021b14006986 */ /* 0x000fe2000c101524 */
[----:B------:R-:W-:-:S04]  /*6d40*/  ISETP.GT.AND P6, PT, R4, 0x8, PT ;  /* 0x000000080400780c */ /* 0x000fc80003fc4270 */
[----:B------:R-:W-:-:S13]  /*6d50*/  ISETP.GT.AND P6, PT, R3, 0x80, P6 ;  /* 0x000000800300780c */ /* 0x000fda00037c4270 */
[----:B0-----:R-:W-:Y:S02]  /*6d60*/  @P6 IMAD.MOV.U32 R8, RZ, RZ, R12 ;  /* 0x000000ffff086224 */ /* 0x001fe400078e000c */
[----:B------:R-:W-:-:S05]  /*6d70*/  @P6 IMAD.MOV.U32 R9, RZ, RZ, R13 ;  /* 0x000000ffff096224 */ /* 0x000fca00078e000d */
[----:B------:R0:W-:Y:S01]  /*6d80*/  @P6 STG.E.U16 desc[UR36][R8.64+0x10], R28 ;  /* 0x0000101c08006986 */ /* 0x0001e2000c101524 */
[----:B------:R-:W-:-:S04]  /*6d90*/  ISETP.GT.AND P6, PT, R4, 0x9, PT ;  /* 0x000000090400780c */ /* 0x000fc80003fc4270 */
[----:B------:R-:W-:-:S13]  /*6da0*/  ISETP.GT.AND P6, PT, R3, 0x80, P6 ;  /* 0x000000800300780c */ /* 0x000fda00037c4270 */
[----:B0-----:R-:W-:Y:S02]  /*6db0*/  @P6 IMAD.MOV.U32 R8, RZ, RZ, R12 ;  /* 0x000000ffff086224 */ /* 0x001fe400078e000c */
[----:B------:R-:W-:-:S05]  /*6dc0*/  @P6 IMAD.MOV.U32 R9, RZ, RZ, R13 ;  /* 0x000000ffff096224 */ /* 0x000fca00078e000d */
[----:B------:R0:W-:Y:S01]  /*6dd0*/  @P6 STG.E.U16 desc[UR36][R8.64+0x12], R29 ;  /* 0x0000121d08006986 */ /* 0x0001e2000c101524 */
[----:B------:R-:W-:-:S04]  /*6de0*/  ISETP.GT.AND P6, PT, R4, 0x8, PT ;  /* 0x000000080400780c */ /* 0x000fc80003fc4270 */
[----:B------:R-:W-:-:S13]  /*6df0*/  ISETP.GT.AND P6, PT, R3, 0x88, P6 ;  /* 0x000000880300780c */ /* 0x000fda00037c4270 */
        /* <DEDUP_REMOVED lines=45> */
[----:B------:R-:W-:Y:S01]  /*70d0*/  @P6 STG.E.U16 desc[UR36][R8.64+0x42], R41 ;  /* 0x0000422908006986 */ /* 0x000fe2000c101524 */
[----:B------:R-:W-:-:S04]  /*70e0*/  ISETP.GT.AND P6, PT, R4, 0x20, PT ;  /* 0x000000200400780c */ /* 0x000fc80003fc4270 */
[----:B------:R-:W-:-:S13]  /*70f0*/  ISETP.GT.AND P6, PT, R3, 0x88, P6 ;  /* 0x000000880300780c */ /* 0x000fda00037c4270 */
[----:B------:R-:W-:Y:S01]  /*7100*/  @P6 STG.E.U16 desc[UR36][R6.64+0x40], R42 ;  /* 0x0000402a06006986 */ /* 0x000fe2000c101524 */
[----:B------:R-:W-:-:S04]  /*7110*/  ISETP.GT.AND P6, PT, R4, 0x21, PT ;  /* 0x000000210400780c */ /* 0x000fc80003fc4270 */
[----:B------:R-:W-:-:S13]  /*7120*/  ISETP.GT.AND P6, PT, R3, 0x88, P6 ;  /* 0x000000880300780c */ /* 0x000fda00037c4270 */
[----:B------:R-:W-:Y:S02]  /*7130*/  @P6 IMAD.MOV.U32 R4, RZ, RZ, R6 ;  /* 0x000000ffff046224 */ /* 0x000fe400078e0006 */
[----:B------:R-:W-:-:S05]  /*7140*/  @P6 IMAD.MOV.U32 R5, RZ, RZ, R7 ;  /* 0x000000ffff056224 */ /* 0x000fca00078e0007 */
[----:B------:R0:W-:Y:S01]  /*7150*/  @P6 STG.E.U16 desc[UR36][R4.64+0x42], R43 ;  /* 0x0000422b04006986 */ /* 0x0001e2000c101524 */
[C---:B------:R-:W-:Y:S02]  /*7160*/  ISETP.GT.AND P6, PT, R3.reuse, 0x80, P5 ;  /* 0x000000800300780c */ /* 0x040fe40002fc4270 */
[----:B------:R-:W-:-:S11]  /*7170*/  ISETP.GT.AND P5, PT, R3, 0x88, P5 ;  /* 0x000000880300780c */ /* 0x000fd60002fa4270 */
[----:B0-----:R-:W-:Y:S02]  /*7180*/  @P6 IMAD.MOV.U32 R4, RZ, RZ, R12 ;  /* 0x000000ffff046224 */ /* 0x001fe400078e000c */
[----:B------:R-:W-:-:S05]  /*7190*/  @P6 IMAD.MOV.U32 R5, RZ, RZ, R13 ;  /* 0x000000ffff056224 */ /* 0x000fca00078e000d */
[----:B------:R0:W-:Y:S01]  /*71a0*/  @P6 STG.E.U16 desc[UR36][R4.64+0x50], R44 ;  /* 0x0000502c04006986 */ /* 0x0001e2000c101524 */
[C---:B------:R-:W-:Y:S02]  /*71b0*/  ISETP.GT.AND P6, PT, R3.reuse, 0x80, P4 ;  /* 0x000000800300780c */ /* 0x040fe400027c4270 */
[----:B------:R-:W-:-:S11]  /*71c0*/  ISETP.GT.AND P4, PT, R3, 0x88, P4 ;  /* 0x000000880300780c */ /* 0x000fd60002784270 */
[----:B0-----:R-:W-:Y:S02]  /*71d0*/  @P6 IMAD.MOV.U32 R4, RZ, RZ, R12 ;  /* 0x000000ffff046224 */ /* 0x001fe400078e000c */
[----:B------:R-:W-:-:S05]  /*71e0*/  @P6 IMAD.MOV.U32 R5, RZ, RZ, R13 ;  /* 0x000000ffff056224 */ /* 0x000fca00078e000d */
[----:B------:R0:W-:Y:S02]  /*71f0*/  @P6 STG.E.U16 desc[UR36][R4.64+0x52], R45 ;  /* 0x0000522d04006986 */ /* 0x0001e4000c101524 */
[----:B0-----:R-:W-:Y:S02]  /*7200*/  @P5 IMAD.MOV.U32 R4, RZ, RZ, R6 ;  /* 0x000000ffff045224 */ /* 0x001fe400078e0006 */
[----:B------:R-:W-:-:S05]  /*7210*/  @P5 IMAD.MOV.U32 R5, RZ, RZ, R7 ;  /* 0x000000ffff055224 */ /* 0x000fca00078e0007 */
[----:B------:R0:W-:Y:S01]  /*7220*/  @P5 STG.E.U16 desc[UR36][R4.64+0x50], R46 ;  /* 0x0000502e04005986 */ /* 0x0001e2000c101524 */
[C---:B------:R-:W-:Y:S02]  /*7230*/  ISETP.GT.AND P5, PT, R3.reuse, 0x80, P3 ;  /* 0x000000800300780c */ /* 0x040fe40001fa4270 */
[----:B------:R-:W-:Y:S01]  /*7240*/  ISETP.GT.AND P3, PT, R3, 0x88, P3 ;  /* 0x000000880300780c */ /* 0x000fe20001f64270 */
        /* <DEDUP_REMOVED lines=17> */
[----:B------:R0:W-:Y:S02]  /*7360*/  @P3 STG.E.U16 desc[UR36][R4.64+0x60], R50 ;  /* 0x0000603204003986 */ /* 0x0001e4000c101524 */
[----:B0-----:R-:W-:Y:S02]  /*7370*/  @P0 IMAD.MOV.U32 R4, RZ, RZ, R6 ;  /* 0x000000ffff040224 */ /* 0x001fe400078e0006 */
[----:B------:R-:W-:-:S05]  /*7380*/  @P0 IMAD.MOV.U32 R5, RZ, RZ, R7 ;  /* 0x000000ffff050224 */ /* 0x000fca00078e0007 */
[----:B------:R0:W-:Y:S02]  /*7390*/  @P0 STG.E.U16 desc[UR36][R4.64+0x62], R51 ;  /* 0x0000623304000986 */ /* 0x0001e4000c101524 */
[----:B0-----:R-:W-:Y:S02]  /*73a0*/  @P5 IMAD.MOV.U32 R4, RZ, RZ, R12 ;  /* 0x000000ffff045224 */ /* 0x001fe400078e000c */
[----:B------:R-:W-:-:S05]  /*73b0*/  @P5 IMAD.MOV.U32 R5, RZ, RZ, R13 ;  /* 0x000000ffff055224 */ /* 0x000fca00078e000d */
[----:B------:R0:W-:Y:S04]  /*73c0*/  @P5 STG.E.U16 desc[UR36][R4.64+0x70], R52 ;  /* 0x0000703404005986 */ /* 0x0001e8000c101524 */
[----:B------:R1:W-:Y:S01]  /*73d0*/  @P4 STG.E.U16 desc[UR36][R12.64+0x72], R53 ;  /* 0x000072350c004986 */ /* 0x0003e2000c101524 */
[----:B0-----:R-:W-:Y:S02]  /*73e0*/  @P2 IMAD.MOV.U32 R4, RZ, RZ, R6 ;  /* 0x000000ffff042224 */ /* 0x001fe400078e0006 */
[----:B------:R-:W-:-:S05]  /*73f0*/  @P2 IMAD.MOV.U32 R5, RZ, RZ, R7 ;  /* 0x000000ffff052224 */ /* 0x000fca00078e0007 */
[----:B------:R1:W-:Y:S04]  /*7400*/  @P2 STG.E.U16 desc[UR36][R4.64+0x70], R54 ;  /* 0x0000703604002986 */ /* 0x0003e8000c101524 */
[----:B------:R1:W-:Y:S02]  /*7410*/  @P1 STG.E.U16 desc[UR36][R6.64+0x72], R55 ;  /* 0x0000723706001986 */ /* 0x0003e4000c101524 */
.L_x_152:
[----:B------:R-:W-:Y:S05]  /*7420*/  BSYNC B0 ;  /* 0x0000000000007941 */ /* 0x000fea0003800000 */
.L_x_28:
[----:B------:R-:W-:Y:S01]  /*7430*/  IADD3 R16, P0, R16, UR38, RZ ;  /* 0x0000002610107c10 */ /* 0x000fe2000ff1e0ff */
[----:B------:R-:W-:Y:S01]  /*7440*/  ULDC.64 UR4, c[0x0][0x650] ;  /* 0x0001940000047ab9 */ /* 0x000fe20000000a00 */
[----:B------:R-:W-:Y:S01]  /*7450*/  PRMT R3, RZ, 0x7610, R3 ;  /* 0x00007610ff037816 */ /* 0x000fe20000000003 */
[----:B------:R-:W-:Y:S01]  /*7460*/  IMAD.MOV.U32 R101, RZ, RZ, -0x1 ;  /* 0xffffffffff657424 */ /* 0x000fe200078e00ff */
[----:B------:R-:W-:Y:S01]  /*7470*/  IADD3.X R17, R17, UR41, RZ, P0, !PT ;  /* 0x0000002911117c10 */ /* 0x000fe200087fe4ff */
[----:B------:R-:W-:Y:S01]  /*7480*/  IMAD.MOV.U32 R19, RZ, RZ, -0x1 ;  /* 0xffffffffff137424 */ /* 0x000fe200078e00ff */
[----:B------:R-:W-:-:S04]  /*7490*/  ISETP.GE.U32.AND P0, PT, R16, UR4, PT ;  /* 0x0000000410007c0c */ /* 0x000fc8000bf06070 */
[----:B------:R-:W-:-:S13]  /*74a0*/  ISETP.GE.U32.AND.EX P0, PT, R17, UR5, PT, P0 ;  /* 0x0000000511007c0c */ /* 0x000fda000bf06100 */
[----:B------:R-:W-:Y:S05]  /*74b0*/  @P0 BRA `(.L_x_153) ;  /* 0x00000004004c0947 */ /* 0x000fea0003800000 */
[----:B0-----:R-:W0:Y:S01]  /*74c0*/  LDC.64 R10, c[0x0][0x628] ;  /* 0x00018a00ff0a7b82 */ /* 0x001e220000000a00 */
[----:B-1----:R-:W1:Y:S01]  /*74d0*/  S2R R12, SR_CTAID.X ;  /* 0x00000000000c7919 */ /* 0x002e620000002500 */
[----:B----4-:R-:W-:Y:S02]  /*74e0*/  IMAD.MOV.U32 R8, RZ, RZ, R16 ;  /* 0x000000ffff087224 */ /* 0x010fe400078e0010 */
[----:B------:R-:W-:Y:S01]  /*74f0*/  IMAD.MOV.U32 R9, RZ, RZ, R17 ;  /* 0x000000ffff097224 */ /* 0x000fe200078e0011 */
[----:B------:R-:W4:Y:S03]  /*7500*/  S2R R20, SR_CTAID.Y ;  /* 0x0000000000147919 */ /* 0x000f260000002600 */
[----:B------:R-:W1:Y:S08]  /*7510*/  LDC R0, c[0x0][0x630] ;  /* 0x00018c00ff007b82 */ /* 0x000e700000000800 */
[----:B------:R-:W1:Y:S01]  /*7520*/  LDC.64 R14, c[0x0][0x620] ;  /* 0x00018800ff0e7b82 */ /* 0x000e620000000a00 */
[----:B0-----:R-:W-:-:S04]  /*7530*/  ISETP.NE.U32.AND P0, PT, R10, RZ, PT ;  /* 0x000000ff0a00720c */ /* 0x001fc80003f05070 */
[----:B------:R-:W-:-:S13]  /*7540*/  ISETP.NE.AND.EX P0, PT, R11, RZ, PT, P0 ;  /* 0x000000ff0b00720c */ /* 0x000fda0003f05300 */
[----:B-1--4-:R-:W-:Y:S05]  /*7550*/  @!P0 BRA `(.L_x_154) ;  /* 0x0000000000288947 */ /* 0x012fea0003800000 */
        /* <DEDUP_REMOVED lines=10> */
.L_x_154:
[-CC-:B------:R-:W-:Y:S01]  /*7600*/  SHF.R.U64 R19, R8, R0.reuse, R9.reuse ;  /* 0x0000000008137219 */ /* 0x180fe20000001209 */
[----:B------:R-:W0:Y:S01]  /*7610*/  LDC.64 R26, c[0x0][0x640] ;  /* 0x00019000ff1a7b82 */ /* 0x000e220000000a00 */
[----:B------:R-:W-:Y:S01]  /*7620*/  SHF.R.U32.HI R0, RZ, R0, R9 ;  /* 0x00000000ff007219 */ /* 0x000fe20000011609 */
[----:B------:R-:W-:Y:S01]  /*7630*/  ULDC UR4, c[0x0][0x150] ;  /* 0x0000540000047ab9 */ /* 0x000fe20000000800 */
[----:B------:R-:W-:Y:S02]  /*7640*/  IADD3 R3, P0, RZ, -R19, RZ ;  /* 0x80000013ff037210 */ /* 0x000fe40007f1e0ff */
[----:B------:R-:W-:-:S03]  /*7650*/  I2FP.F32.U32 R7, R12 ;  /* 0x0000000c00077245 */ /* 0x000fc60000201000 */
[----:B------:R-:W1:Y:S01]  /*7660*/  LDC R6, c[0x0][0x618] ;  /* 0x00018600ff067b82 */ /* 0x000e620000000800 */
[----:B------:R-:W-:Y:S02]  /*7670*/  IMAD.X R5, RZ, RZ, ~R0, P0 ;  /* 0x000000ffff057224 */ /* 0x000fe400000e0e00 */
[----:B------:R-:W-:Y:S01]  /*7680*/  FMUL R7, R7, UR4 ;  /* 0x0000000407077c20 */ /* 0x000fe20008400000 */
[----:B------:R-:W-:Y:S01]  /*7690*/  ULDC UR4, c[0x0][0x154] ;  /* 0x0000550000047ab9 */ /* 0x000fe20000000800 */
[-C--:B------:R-:W-:Y:S02]  /*76a0*/  IMAD R0, R5, R14.reuse, RZ ;  /* 0x0000000e05007224 */ /* 0x080fe400078e02ff */
[C---:B------:R-:W-:Y:S01]  /*76b0*/  IMAD.WIDE.U32 R4, R3.reuse, R14, R16 ;  /* 0x0000000e03047225 */ /* 0x040fe200078e0010 */
[----:B------:R-:W4:Y:S01]  /*76c0*/  LDC R11, c[0x0][0x608] ;  /* 0x00018200ff0b7b82 */ /* 0x000f220000000800 */
[----:B------:R-:W2:Y:S02]  /*76d0*/  F2I.U32.TRUNC.NTZ R7, R7 ;  /* 0x0000000700077305 */ /* 0x000ea4000020f000 */
[----:B------:R-:W-:-:S04]  /*76e0*/  IMAD R3, R3, R15, R0 ;  /* 0x0000000f03037224 */ /* 0x000fc800078e0200 */
[----:B------:R-:W-:Y:S01]  /*76f0*/  IMAD.IADD R3, R5, 0x1, R3 ;  /* 0x0000000105037824 */ /* 0x000fe200078e0203 */
[----:B------:R-:W3:Y:S01]  /*7700*/  LDC R8, c[0x0][0x658] ;  /* 0x00019600ff087b82 */ /* 0x000ee20000000800 */
[----:B------:R-:W-:Y:S02]  /*7710*/  I2FP.F32.U32 R5, R20 ;  /* 0x0000001400057245 */ /* 0x000fe40000201000 */
[----:B0-----:R-:W-:-:S04]  /*7720*/  ISETP.NE.U32.AND P0, PT, R26, RZ, PT ;  /* 0x000000ff1a00720c */ /* 0x001fc80003f05070 */
[----:B------:R-:W-:Y:S01]  /*7730*/  ISETP.NE.AND.EX P0, PT, R27, RZ, PT, P0 ;  /* 0x000000ff1b00720c */ /* 0x000fe20003f05300 */
[----:B------:R-:W0:Y:S01]  /*7740*/  LDC R9, c[0x0][0x144] ;  /* 0x00005100ff097b82 */ /* 0x000e220000000800 */
[-C--:B-1----:R-:W-:Y:S01]  /*7750*/  SHF.R.U32.HI R0, RZ, R6.reuse, R3 ;  /* 0x00000006ff007219 */ /* 0x082fe20000011603 */
[----:B--2---:R-:W-:Y:S01]  /*7760*/  IMAD.MOV R7, RZ, RZ, -R7 ;  /* 0x000000ffff077224 */ /* 0x004fe200078e0a07 */
[----:B------:R-:W-:Y:S01]  /*7770*/  SHF.R.U64 R13, R4, R6, R3 ;  /* 0x00000006040d7219 */ /* 0x000fe20000001203 */
[----:B------:R-:W-:-:S04]  /*7780*/  FMUL R6, R5, UR4 ;  /* 0x0000000405067c20 */ /* 0x000fc80008400000 */
[----:B------:R-:W1:Y:S01]  /*7790*/  LDC R21, c[0x0][0x148] ;  /* 0x00005200ff157b82 */ /* 0x000e620000000800 */
[-CC-:B----4-:R-:W-:Y:S02]  /*77a0*/  SHF.R.U64 R10, R13, R11.reuse, R0.reuse ;  /* 0x0000000b0d0a7219 */ /* 0x190fe40000001200 */
[----:B------:R-:W-:Y:S02]  /*77b0*/  SHF.R.U32.HI R3, RZ, R11, R0 ;  /* 0x0000000bff037219 */ /* 0x000fe40000011600 */
[----:B------:R2:W4:Y:S03]  /*77c0*/  F2I.U32.TRUNC.NTZ R0, R6 ;  /* 0x0000000600007305 */ /* 0x000526000020f000 */
[----:B------:R-:W1:Y:S01]  /*77d0*/  LDC R14, c[0x0][0x648] ;  /* 0x00019200ff0e7b82 */ /* 0x000e620000000800 */
[-CC-:B---3--:R-:W-:Y:S02]  /*77e0*/  SHF.R.U64 R15, R10, R8.reuse, R3.reuse ;  /* 0x000000080a0f7219 */ /* 0x188fe40000001203 */
[----:B------:R-:W-:-:S03]  /*77f0*/  SHF.R.U32.HI R5, RZ, R8, R3 ;  /* 0x00000008ff057219 */ /* 0x000fc60000011603 */
[----:B------:R-:W-:Y:S02]  /*7800*/  IMAD.MOV.U32 R4, RZ, RZ, R15 ;  /* 0x000000ffff047224 */ /* 0x000fe400078e000f */
[----:B------:R-:W3:Y:S01]  /*7810*/  LDC R24, c[0x0][0x638] ;  /* 0x00018e00ff187b82 */ /* 0x000ee20000000800 */
[----:B0-----:R-:W-:-:S07]  /*7820*/  IMAD R25, R9, R7, R12 ;  /* 0x0000000709197224 */ /* 0x001fce00078e020c */
[----:B------:R-:W0:Y:S08]  /*7830*/  LDC R28, c[0x0][0x610] ;  /* 0x00018400ff1c7b82 */ /* 0x000e300000000800 */
[----:B------:R-:W0:Y:S01]  /*7840*/  LDC R29, c[0x0][0x600] ;  /* 0x00018000ff1d7b82 */ /* 0x000e220000000800 */
[----:B--2-4-:R-:W-:Y:S05]  /*7850*/  @!P0 BRA `(.L_x_155) ;  /* 0x0000000000288947 */ /* 0x014fea0003800000 */
[----:B------:R-:W2:Y:S02]  /*7860*/  LDC R4, c[0x0][0x64c] ;  /* 0x00019300ff047b82 */ /* 0x000ea40000000800 */
[----:B--2---:R-:W-:-:S05]  /*7870*/  IADD3 R3, P0, R15, R4, RZ ;  /* 0x000000040f037210 */ /* 0x004fca0007f1e0ff */
[----:B------:R-:W-:-:S04]  /*7880*/  IMAD.X R11, RZ, RZ, R5, P0 ;  /* 0x000000ffff0b7224 */ /* 0x000fc800000e0605 */
[----:B------:R-:W-:-:S04]  /*7890*/  IMAD.WIDE.U32 R4, R11, R26, RZ ;  /* 0x0000001a0b047225 */ /* 0x000fc800078e00ff */
[----:B------:R-:W-:-:S04]  /*78a0*/  IMAD.WIDE.U32 R6, P0, R3, R27, R4 ;  /* 0x0000001b03067225 */ /* 0x000fc80007800004 */
[----:B------:R-:W-:Y:S01]  /*78b0*/  IMAD.WIDE.U32 R4, R3, R26, RZ ;  /* 0x0000001a03047225 */ /* 0x000fe200078e00ff */
[----:B------:R-:W-:-:S03]  /*78c0*/  IADD3.X R9, RZ, RZ, RZ, P0, !PT ;  /* 0x000000ffff097210 */ /* 0x000fc600007fe4ff */
[----:B------:R-:W-:Y:S01]  /*78d0*/  IMAD.MOV.U32 R8, RZ, RZ, R7 ;  /* 0x000000ffff087224 */ /* 0x000fe200078e0007 */
[----:B------:R-:W-:-:S05]  /*78e0*/  IADD3 RZ, P0, R5, R6, RZ ;  /* 0x0000000605ff7210 */ /* 0x000fca0007f1e0ff */
[----:B------:R-:W-:-:S08]  /*78f0*/  IMAD.WIDE.U32.X R4, R11, R27, R8, P0 ;  /* 0x0000001b0b047225 */ /* 0x000fd000000e0408 */
.L_x_155:
[----:B------:R-:W-:Y:S02]  /*7900*/  ISETP.NE.AND P0, PT, R2, 0x1, PT ;  /* 0x000000010200780c */ /* 0x000fe40003f05270 */
[----:B-1----:R-:W-:Y:S01]  /*7910*/  SHF.R.U64 R3, R4, R14, R5 ;  /* 0x0000000e04037219 */ /* 0x002fe20000001205 */
[----:B------:R-:W-:Y:S01]  /*7920*/  IMAD.MOV R5, RZ, RZ, -R0 ;  /* 0x000000ffff057224 */ /* 0x000fe200078e0a00 */
[----:B------:R-:W-:Y:S02]  /*7930*/  LOP3.LUT R0, R10, R99, RZ, 0xc0, !PT ;  /* 0x000000630a007212 */ /* 0x000fe400078ec0ff */
[----:B------:R-:W-:Y:S01]  /*7940*/  LOP3.LUT R6, R13, R98, RZ, 0xc0, !PT ;  /* 0x000000620d067212 */ /* 0x000fe200078ec0ff */
[----:B------:R-:W-:Y:S02]  /*7950*/  IMAD.MOV R4, RZ, RZ, -R3 ;  /* 0x000000ffff047224 */ /* 0x000fe400078e0a03 */
[----:B------:R-:W-:Y:S02]  /*7960*/  IMAD R0, R91, R3, R0 ;  /* 0x000000035b007224 */ /* 0x000fe400078e0200 */
[----:B---3--:R-:W-:-:S02]  /*7970*/  IMAD R3, R4, R24, R15 ;  /* 0x0000001804037224 */ /* 0x008fc400078e020f */
[----:B------:R-:W-:Y:S02]  /*7980*/  @P0 IMAD R25, R21, R5, R20 ;  /* 0x0000000515190224 */ /* 0x000fe400078e0214 */
[----:B0-----:R-:W-:Y:S02]  /*7990*/  IMAD R5, R3, R29, R6 ;  /* 0x0000001d03057224 */ /* 0x001fe400078e0206 */
[----:B------:R-:W-:Y:S02]  /*79a0*/  IMAD R0, R0, R28, R25 ;  /* 0x0000001c00007224 */ /* 0x000fe400078e0219 */
[----:B------:R-:W-:-:S03]  /*79b0*/  IMAD.MOV.U32 R4, RZ, RZ, 0x1 ;  /* 0x00000001ff047424 */ /* 0x000fc600078e00ff */
[----:B------:R-:W-:Y:S02]  /*79c0*/  SEL R101, R5, R0, !P0 ;  /* 0x0000000005657207 */ /* 0x000fe40004000000 */
[----:B------:R-:W-:Y:S02]  /*79d0*/  PRMT R3, R4, 0x7610, R3 ;  /* 0x0000761004037816 */ /* 0x000fe40000000003 */
[----:B------:R-:W-:-:S07]  /*79e0*/  SEL R0, R0, R5, !P0 ;  /* 0x0000000500007207 */ /* 0x000fce0004000000 */
.L_x_153:
[----:B------:R-:W-:Y:S01]  /*79f0*/  LOP3.LUT P0, RZ, R3, 0xff, RZ, 0xc0, !PT ;  /* 0x000000ff03ff7812 */ /* 0x000fe2000780c0ff */
[----:B------:R-:W-:Y:S01]  /*7a00*/  UIMAD.WIDE.U32 UR4, UR42, -0x55555555, URZ ;  /* 0xaaaaaaab2a0478a5 */ /* 0x000fe2000f8e003f */
[----:B------:R-:W-:-:S03]  /*7a10*/  IMAD.MOV.U32 R109, RZ, RZ, R0 ;  /* 0x000000ffff6d7224 */ /* 0x000fc600078e0000 */
[----:B------:R-:W-:-:S04]  /*7a20*/  USHF.R.U32.HI UR4, URZ, 0x1, UR5 ;  /* 0x000000013f047899 */ /* 0x000fc80008011605 */
[----:B------:R-:W-:-:S04]  /*7a30*/  UIMAD UR42, UR4, -0x3, UR42 ;  /* 0xfffffffd042a78a4 */ /* 0x000fc8000f8e022a */
[----:B------:R-:W-:Y:S08]  /*7a40*/  @P0 BRA `(.L_x_156) ;  /* 0xffffff9400e40947 */ /* 0x000ff0000383ffff */
[----:B------:R-:W-:Y:S05]  /*7a50*/  EXIT ;  /* 0x000000000000794d */ /* 0x000fea0003800000 */
.L_x_3:
        /* <DEDUP_REMOVED lines=26> */
.L_x_158:
[--C-:B------:R-:W-:Y:S01]  /*7c00*/  SHF.R.U64 R14, R12, R20, R13.reuse ;  /* 0x000000140c0e7219 */ /* 0x100fe2000000120d */
[----:B------:R-:W0:Y:S01]  /*7c10*/  LDC R24, c[0x0][0x618] ;  /* 0x00018600ff187b82 */ /* 0x000e220000000800 */
[----:B------:R-:W-:Y:S01]  /*7c20*/  I2FP.F32.U32 R8, R6 ;  /* 0x0000000600087245 */ /* 0x000fe20000201000 */
[----:B------:R-:W-:Y:S01]  /*7c30*/  ULDC UR4, c[0x0][0x150] ;  /* 0x0000540000047ab9 */ /* 0x000fe20000000800 */
[----:B------:R-:W-:Y:S02]  /*7c40*/  SHF.R.U32.HI R7, RZ, R20, R13 ;  /* 0x00000014ff077219 */ /* 0x000fe4000001160d */
[----:B------:R-:W-:Y:S01]  /*7c50*/  IADD3 R11, P0, RZ, -R14, RZ ;  /* 0x8000000eff0b7210 */ /* 0x000fe20007f1e0ff */
[----:B------:R-:W-:Y:S01]  /*7c60*/  FMUL R13, R8, UR4 ;  /* 0x00000004080d7c20 */ /* 0x000fe20008400000 */
[----:B------:R-:W-:Y:S01]  /*7c70*/  ULDC UR4, c[0x0][0x154] ;  /* 0x0000550000047ab9 */ /* 0x000fe20000000800 */
[----:B------:R-:W1:Y:S02]  /*7c80*/  LDC.64 R26, c[0x0][0x640] ;  /* 0x00019000ff1a7b82 */ /* 0x000e640000000a00 */
[----:B------:R-:W-:-:S02]  /*7c90*/  IMAD.X R7, RZ, RZ, ~R7, P0 ;  /* 0x000000ffff077224 */ /* 0x000fc400000e0e07 */
[----:B------:R-:W2:Y:S01]  /*7ca0*/  F2I.U32.TRUNC.NTZ R13, R13 ;  /* 0x0000000d000d7305 */ /* 0x000ea2000020f000 */
[----:B------:R-:W-:-:S03]  /*7cb0*/  IMAD.WIDE.U32 R8, R11, R22, R16 ;  /* 0x000000160b087225 */ /* 0x000fc600078e0010 */
[----:B------:R-:W3:Y:S01]  /*7cc0*/  LDC R15, c[0x0][0x144] ;  /* 0x00005100ff0f7b82 */ /* 0x000ee20000000800 */
[----:B------:R-:W-:-:S04]  /*7cd0*/  IMAD R10, R7, R22, RZ ;  /* 0x00000016070a7224 */ /* 0x000fc800078e02ff */
[----:B------:R-:W-:Y:S02]  /*7ce0*/  IMAD R7, R11, R23, R10 ;  /* 0x000000170b077224 */ /* 0x000fe400078e020a */
[----:B------:R-:W-:Y:S01]  /*7cf0*/  IMAD.MOV.U32 R10, RZ, RZ, -0x1 ;  /* 0xffffffffff0a7424 */ /* 0x000fe200078e00ff */
[----:B------:R-:W4:Y:S01]  /*7d00*/  LDC R20, c[0x0][0x608] ;  /* 0x00018200ff147b82 */ /* 0x000f220000000800 */
[----:B------:R-:W-:Y:S01]  /*7d10*/  IMAD.IADD R7, R9, 0x1, R7 ;  /* 0x0000000109077824 */ /* 0x000fe200078e0207 */
[----:B------:R-:W-:-:S04]  /*7d20*/  I2FP.F32.U32 R9, R5 ;  /* 0x0000000500097245 */ /* 0x000fc80000201000 */
[-C--:B0-----:R-:W-:Y:S01]  /*7d30*/  SHF.R.U64 R12, R8, R24.reuse, R7 ;  /* 0x00000018080c7219 */ /* 0x081fe20000001207 */
[----:B--2---:R-:W-:Y:S01]  /*7d40*/  IMAD.MOV R8, RZ, RZ, -R13 ;  /* 0x000000ffff087224 */ /* 0x004fe200078e0a0d */
[----:B------:R-:W0:Y:S01]  /*7d50*/  LDC R11, c[0x0][0x658] ;  /* 0x00019600ff0b7b82 */ /* 0x000e220000000800 */
[----:B-1----:R-:W-:Y:S01]  /*7d60*/  ISETP.NE.U32.AND P0, PT, R26, RZ, PT ;  /* 0x000000ff1a00720c */ /* 0x002fe20003f05070 */
[----:B------:R-:W-:Y:S01]  /*7d70*/  FMUL R9, R9, UR4 ;  /* 0x0000000409097c20 */ /* 0x000fe20008400000 */
[----:B------:R-:W-:Y:S02]  /*7d80*/  SHF.R.U32.HI R7, RZ, R24, R7 ;  /* 0x00000018ff077219 */ /* 0x000fe40000011607 */
[----:B------:R-:W-:-:S03]  /*7d90*/  ISETP.NE.AND.EX P0, PT, R27, RZ, PT, P0 ;  /* 0x000000ff1b00720c */ /* 0x000fc60003f05300 */
[----:B------:R-:W1:Y:S01]  /*7da0*/  LDC R22, c[0x0][0x148] ;  /* 0x00005200ff167b82 */ /* 0x000e620000000800 */
[----:B---3--:R-:W-:Y:S02]  /*7db0*/  IMAD R23, R15, R8, R6 ;  /* 0x000000080f177224 */ /* 0x008fe400078e0206 */
[----:B------:R-:W-:-:S05]  /*7dc0*/  IMAD.MOV.U32 R8, RZ, RZ, 0x1 ;  /* 0x00000001ff087424 */ /* 0x000fca00078e00ff */
[----:B------:R-:W2:Y:S01]  /*7dd0*/  LDC R21, c[0x0][0x600] ;  /* 0x00018000ff157b82 */ /* 0x000ea20000000800 */
[-CC-:B----4-:R-:W-:Y:S02]  /*7de0*/  SHF.R.U64 R15, R12, R20.reuse, R7.reuse ;  /* 0x000000140c0f7219 */ /* 0x190fe40000001207 */
[----:B------:R-:W-:Y:S02]  /*7df0*/  SHF.R.U32.HI R6, RZ, R20, R7 ;  /* 0x00000014ff067219 */ /* 0x000fe40000011607 */
[----:B------:R3:W4:Y:S03]  /*7e00*/  F2I.U32.TRUNC.NTZ R20, R9 ;  /* 0x0000000900147305 */ /* 0x000726000020f000 */
[----:B------:R-:W1:Y:S01]  /*7e10*/  LDC R25, c[0x0][0x648] ;  /* 0x00019200ff197b82 */ /* 0x000e620000000800 */
[-C--:B0-----:R-:W-:Y:S02]  /*7e20*/  SHF.R.U64 R19, R15, R11.reuse, R6 ;  /* 0x0000000b0f137219 */ /* 0x081fe40000001206 */
[----:B------:R-:W-:-:S02]  /*7e30*/  SHF.L.U32 R10, R10, R11, RZ ;  /* 0x0000000b0a0a7219 */ /* 0x000fc400000006ff */
[-C--:B------:R-:W-:Y:S01]  /*7e40*/  SHF.R.U32.HI R7, RZ, R11.reuse, R6 ;  /* 0x0000000bff077219 */ /* 0x080fe20000011606 */
[----:B------:R-:W-:Y:S01]  /*7e50*/  IMAD.MOV.U32 R6, RZ, RZ, R19 ;  /* 0x000000ffff067224 */ /* 0x000fe200078e0013 */
[----:B------:R-:W-:Y:S01]  /*7e60*/  SHF.L.U32 R24, R8, R11, RZ ;  /* 0x0000000b08187219 */ /* 0x000fe200000006ff */
[----:B------:R-:W0:Y:S01]  /*7e70*/  LDC R28, c[0x0][0x638] ;  /* 0x00018e00ff1c7b82 */ /* 0x000e220000000800 */
[----:B------:R-:W-:-:S07]  /*7e80*/  LOP3.LUT R30, RZ, R10, RZ, 0x33, !PT ;  /* 0x0000000aff1e7212 */ /* 0x000fce00078e33ff */
[----:B------:R-:W0:Y:S01]  /*7e90*/  LDC R29, c[0x0][0x610] ;  /* 0x00018400ff1d7b82 */ /* 0x000e220000000800 */
[----:B---34-:R-:W-:Y:S05]  /*7ea0*/  @!P0 BRA `(.L_x_159) ;  /* 0x0000000000288947 */ /* 0x018fea0003800000 */
[----:B------:R-:W3:Y:S02]  /*7eb0*/  LDC R6, c[0x0][0x64c] ;  /* 0x00019300ff067b82 */ /* 0x000ee40000000800 */
[----:B---3--:R-:W-:-:S05]  /*7ec0*/  IADD3 R11, P0, R19, R6, RZ ;  /* 0x00000006130b7210 */ /* 0x008fca0007f1e0ff */
        /* <DEDUP_REMOVED lines=8> */
.L_x_159:
[----:B------:R-:W-:Y:S01]  /*7f50*/  ISETP.NE.AND P0, PT, R2, 0x1, PT ;  /* 0x000000010200780c */ /* 0x000fe20003f05270 */
[----:B--2---:R-:W-:Y:S01]  /*7f60*/  VIADD R9, R21, 0xffffffff ;  /* 0xffffffff15097836 */ /* 0x004fe20000000000 */
[----:B-1----:R-:W-:Y:S01]  /*7f70*/  SHF.R.U64 R7, R6, R25, R7 ;  /* 0x0000001906077219 */ /* 0x002fe20000001207 */
[----:B------:R-:W-:Y:S01]  /*7f80*/  IMAD.MOV R20, RZ, RZ, -R20 ;  /* 0x000000ffff147224 */ /* 0x000fe200078e0a14 */
[----:B------:R-:W-:Y:S02]  /*7f90*/  LOP3.LUT R6, R15, R30, RZ, 0xc0, !PT ;  /* 0x0000001e0f067212 */ /* 0x000fe400078ec0ff */
[----:B------:R-:W-:Y:S01]  /*7fa0*/  LOP3.LUT R12, R12, R9, RZ, 0xc0, !PT ;  /* 0x000000090c0c7212 */ /* 0x000fe200078ec0ff */
[----:B------:R-:W-:Y:S02]  /*7fb0*/  IMAD.MOV R8, RZ, RZ, -R7 ;  /* 0x000000ffff087224 */ /* 0x000fe400078e0a07 */
[----:B------:R-:W-:Y:S02]  /*7fc0*/  IMAD R6, R24, R7, R6 ;  /* 0x0000000718067224 */ /* 0x000fe400078e0206 */
[----:B------:R-:W-:-:S02]  /*7fd0*/  IMAD.MOV.U32 R9, RZ, RZ, 0x1 ;  /* 0x00000001ff097424 */ /* 0x000fc400078e00ff */
[----:B------:R-:W-:Y:S02]  /*7fe0*/  @P0 IMAD R23, R22, R20, R5 ;  /* 0x0000001416170224 */ /* 0x000fe400078e0205 */
[----:B0-----:R-:W-:Y:S02]  /*7ff0*/  IMAD R5, R8, R28, R19 ;  /* 0x0000001c08057224 */ /* 0x001fe400078e0213 */
[----:B------:R-:W-:Y:S02]  /*8000*/  IMAD R19, R6, R29, R23 ;  /* 0x0000001d06137224 */ /* 0x000fe400078e0217 */
[----:B------:R-:W-:Y:S02]  /*8010*/  IMAD R6, R5, R21, R12 ;  /* 0x0000001505067224 */ /* 0x000fe400078e020c */
[----:B------:R-:W-:-:S03]  /*8020*/  IMAD.MOV.U32 R8, RZ, RZ, R14 ;  /* 0x000000ffff087224 */ /* 0x000fc600078e000e */
[----:B------:R-:W-:Y:S02]  /*8030*/  SEL R20, R6, R19, !P0 ;  /* 0x0000001306147207 */ /* 0x000fe40004000000 */
[----:B------:R-:W-:-:S07]  /*8040*/  SEL R19, R19, R6, !P0 ;  /* 0x0000000613137207 */ /* 0x000fce0004000000 */
.L_x_157:
[----:B------:R-:W-:-:S08]  /*8050*/  NOP ;  /* 0x0000000000007918 */ /* 0x000fd00000000000 */
[----:B------:R-:W0:-:S00]  /*8060*/  USETMAXREG.DEALLOC.CTAPOOL 0x28 ;  /* 0x00000028000079c8 */ /* 0x000e0000080e0500 */
[----:B0-----:R-:W-:-:S13]  /*8070*/  ISETP.NE.AND P0, PT, R0, RZ, PT ;  /* 0x000000ff0000720c */ /* 0x001fda0003f05270 */
[----:B------:R-:W-:Y:S05]  /*8080*/  @P0 EXIT ;  /* 0x000000000000094d */ /* 0x000fea0003800000 */
[----:B------:R-:W-:Y:S01]  /*8090*/  LOP3.LUT P0, RZ, R9, 0xff, RZ, 0xc0, !PT ;  /* 0x000000ff09ff7812 */ /* 0x000fe2000780c0ff */
[----:B------:R-:W-:Y:S02]  /*80a0*/  IMAD.MOV.U32 R0, RZ, RZ, 0x1 ;  /* 0x00000001ff007424 */ /* 0x000fe400078e00ff */
[----:B------:R-:W-:-:S10]  /*80b0*/  IMAD.MOV.U32 R12, RZ, RZ, RZ ;  /* 0x000000ffff0c7224 */ /* 0x000fd400078e00ff */
[----:B------:R-:W-:Y:S05]  /*80c0*/  @!P0 BRA `(.L_x_160) ;  /* 0x0000000c00448947 */ /* 0x000fea0003800000 */
[----:B------:R-:W0:Y:S01]  /*80d0*/  LDC R0, c[0x0][0x28c] ;  /* 0x0000a300ff007b82 */ /* 0x000e220000000800 */
[----:B------:R-:W-:Y:S01]  /*80e0*/  LOP3.LUT P0, RZ, R3, 0x1f, RZ, 0xc0, !PT ;  /* 0x0000001f03ff7812 */ /* 0x000fe2000780c0ff */
[----:B------:R-:W-:Y:S01]  /*80f0*/  ULDC UR5, c[0x0][0x658] ;  /* 0x0001960000057ab9 */ /* 0x000fe20000000800 */
[----:B------:R-:W-:Y:S01]  /*8100*/  UMOV UR6, 0xffffffff ;  /* 0xffffffff00067882 */ /* 0x000fe20000000000 */
[----:B------:R-:W-:Y:S01]  /*8110*/  BSSY B0, `(.L_x_160) ;  /* 0x00000cc000007945 */ /* 0x000fe20003800000 */
[----:B------:R-:W-:Y:S01]  /*8120*/  USHF.L.U32 UR6, UR6, UR5, URZ ;  /* 0x0000000506067299 */ /* 0x000fe2000800063f */
[C---:B------:R-:W-:Y:S01]  /*8130*/  ISETP.NE.AND P2, PT, R4.reuse, RZ, PT ;  /* 0x000000ff0400720c */ /* 0x040fe20003f45270 */
[----:B------:R-:W-:Y:S01]  /*8140*/  IMAD.MOV.U32 R13, RZ, RZ, 0x1 ;  /* 0x00000001ff0d7424 */ /* 0x000fe200078e00ff */
[----:B------:R-:W-:Y:S01]  /*8150*/  ISETP.NE.OR P0, PT, R4, RZ, !P0 ;  /* 0x000000ff0400720c */ /* 0x000fe20004705670 */
[----:B------:R-:W-:Y:S01]  /*8160*/  IMAD.MOV.U32 R12, RZ, RZ, RZ ;  /* 0x000000ffff0c7224 */ /* 0x000fe200078e00ff */
[----:B------:R-:W-:Y:S01]  /*8170*/  LOP3.LUT R11, R18, 0x2, RZ, 0xfc, !PT ;  /* 0x00000002120b7812 */ /* 0x000fe200078efcff */
[----:B------:R-:W-:Y:S01]  /*8180*/  ULDC UR4, c[0x0][0x600] ;  /* 0x0001800000047ab9 */ /* 0x000fe20000000800 */
[----:B------:R-:W-:Y:S01]  /*8190*/  UMOV UR7, 0x1 ;  /* 0x0000000100077882 */ /* 0x000fe20000000000 */
[----:B------:R-:W-:-:S02]  /*81a0*/  UIADD3 UR4, UR4, -0x1, URZ ;  /* 0xffffffff04047890 */ /* 0x000fc4000fffe03f */
[----:B------:R-:W-:Y:S02]  /*81b0*/  USHF.L.U32 UR5, UR7, UR5, URZ ;  /* 0x0000000507057299 */ /* 0x000fe4000800063f */
[----:B------:R-:W-:Y:S01]  /*81c0*/  ULOP3.LUT UR13, URZ, UR6, URZ, 0x33, !UPT ;  /* 0x000000063f0d7292 */ /* 0x000fe2000f8e333f */
[----:B------:R-:W-:Y:S01]  /*81d0*/  ULDC.64 UR22, c[0x0][0x198] ;  /* 0x0000660000167ab9 */ /* 0x000fe20000000a00 */
[----:B0-----:R-:W-:-:S05]  /*81e0*/  VIADD R0, R0, 0x7f ;  /* 0x0000007f00007836 */ /* 0x001fca0000000000 */
[----:B------:R-:W-:-:S04]  /*81f0*/  SHF.R.S32.HI R3, RZ, 0x1f, R0 ;  /* 0x0000001fff037819 */ /* 0x000fc80000011400 */
[----:B------:R-:W-:Y:S01]  /*8200*/  LEA.HI R3, R3, R0, RZ, 0x7 ;  /* 0x0000000003037211 */ /* 0x000fe200078f38ff */
[----:B------:R-:W-:-:S03]  /*8210*/  IMAD.MOV.U32 R0, RZ, RZ, 0x1 ;  /* 0x00000001ff007424 */ /* 0x000fc600078e00ff */
[----:B------:R-:W-:-:S05]  /*8220*/  SHF.R.S32.HI R3, RZ, 0x7, R3 ;  /* 0x00000007ff037819 */ /* 0x000fca0000011403 */
[----:B------:R-:W-:-:S07]  /*8230*/  VIADD R10, R3, 0x1 ;  /* 0x00000001030a7836 */ /* 0x000fce0000000000 */
.L_x_172:
[----:B------:R-:W-:-:S03]  /*8240*/  UMOV UR6, 0xffffffff ;  /* 0xffffffff00067882 */ /* 0x000fc60000000000 */
[----:B------:R-:W-:Y:S05]  /*8250*/  BRA.DIV UR6, `(.L_x_161) ;  /* 0x0000000e06a87947 */ /* 0x000fea000b800000 */
[----:B------:R-:W-:-:S13]  /*8260*/  ELECT P6, URZ, PT ;  /* 0x00000000003f782f */ /* 0x000fda00038c0000 */
.L_x_182:
[----:B------:R-:W0:Y:S01]  /*8270*/  LDC R4, c[0x0][0x28c] ;  /* 0x0000a300ff047b82 */ /* 0x000e220000000800 */
[----:B------:R-:W-:Y:S01]  /*8280*/  BSSY B1, `(.L_x_162) ;  /* 0x0000043000017945 */ /* 0x000fe20003800000 */
[----:B0-----:R-:W-:-:S13]  /*8290*/  ISETP.LT.OR P6, PT, R4, 0x1, !P6 ;  /* 0x000000010400780c */ /* 0x001fda00077c1670 */
[----:B------:R-:W-:Y:S05]  /*82a0*/  @P6 BRA `(.L_x_163) ;  /* 0x0000000400006947 */ /* 0x000fea0003800000 */
[----:B------:R-:W-:Y:S02]  /*82b0*/  IMAD R19, R19, 0xc0, RZ ;  /* 0x000000c013137824 */ /* 0x000fe400078e02ff */
[----:B------:R-:W-:Y:S02]  /*82c0*/  IMAD.SHL.U32 R20, R20, 0x40, RZ ;  /* 0x0000004014147824 */ /* 0x000fe400078e00ff */
[----:B------:R-:W-:Y:S02]  /*82d0*/  IMAD.MOV.U32 R21, RZ, RZ, RZ ;  /* 0x000000ffff157224 */ /* 0x000fe400078e00ff */
[----:B------:R-:W-:Y:S02]  /*82e0*/  IMAD.MOV.U32 R4, RZ, RZ, R10 ;  /* 0x000000ffff047224 */ /* 0x000fe400078e000a */
[----:B------:R-:W-:Y:S02]  /*82f0*/  IMAD.MOV.U32 R5, RZ, RZ, R0 ;  /* 0x000000ffff057224 */ /* 0x000fe400078e0000 */
[----:B------:R-:W-:-:S07]  /*8300*/  IMAD.MOV.U32 R6, RZ, RZ, R12 ;  /* 0x000000ffff067224 */ /* 0x000fce00078e000c */
.L_x_167:
[----:B------:R-:W0:Y:S01]  /*8310*/  S2R R14, SR_CgaCtaId ;  /* 0x00000000000e7919 */ /* 0x000e220000008800 */
[----:B------:R-:W-:Y:S01]  /*8320*/  MOV R7, 0x400 ;  /* 0x0000040000077802 */ /* 0x000fe20000000f00 */
[----:B------:R-:W1:Y:S03]  /*8330*/  @!P2 LDC R9, c[0x0][0x500] ;  /* 0x00014000ff09ab82 */ /* 0x000e660000000800 */
[----:B0-----:R-:W-:Y:S02]  /*8340*/  LEA R15, R14, R7, 0x18 ;  /* 0x000000070e0f7211 */ /* 0x001fe400078ec0ff */
[----:B------:R-:W-:-:S03]  /*8350*/  SHF.L.U32 R7, R5, 0x1f, RZ ;  /* 0x0000001f05077819 */ /* 0x000fc600000006ff */
[----:B------:R-:W-:-:S04]  /*8360*/  IMAD R14, R6, 0x8, R15 ;  /* 0x00000008060e7824 */ /* 0x000fc800078e020f */
[----:B------:R-:W0:Y:S02]  /*8370*/  SYNCS.PHASECHK.TRANS64.TRYWAIT P1, [R14+URZ+0x18], R7 ;  /* 0x000018070e0075a7 */ /* 0x000e24000802017f */
[----:B01----:R-:W-:Y:S05]  /*8380*/  @!P1 BRA `(.L_x_164) ;  /* 0x0000000c007c9947 */ /* 0x003fea0003800000 */
.L_x_183:
[----:B0-----:R-:W-:Y:S01]  /*8390*/  PRMT R7, R11, 0x9910, RZ ;  /* 0x000099100b077816 */ /* 0x001fe200000000ff */
[----:B------:R0:W-:Y:S03]  /*83a0*/  @!P2 SYNCS.ARRIVE.TRANS64 RZ, [R14+URZ], R9 ;  /* 0x000000090effa9a7 */ /* 0x0001e6000800003f */
[----:B------:R-:W-:-:S13]  /*83b0*/  ISETP.NE.AND P1, PT, R7, 0x2, PT ;  /* 0x000000020700780c */ /* 0x000fda0003f25270 */
[----:B0-----:R-:W-:Y:S05]  /*83c0*/  @P1 BRA `(.L_x_165) ;  /* 0x0000000000041947 */ /* 0x001fea0003800000 */
[----:B------:R-:W-:Y:S01]  /*83d0*/  BPT.TRAP 0x1 ;  /* 0x000000040000795c */ /* 0x000fe20000300000 */
.L_x_165:
[----:B------:R-:W-:Y:S05]  /*83e0*/  @P0 BRA `(.L_x_166) ;  /* 0x0000000000040947 */ /* 0x000fea0003800000 */
[----:B------:R-:W-:Y:S01]  /*83f0*/  BPT.TRAP 0x1 ;  /* 0x000000040000795c */ /* 0x000fe20000300000 */
.L_x_166:
[C-C-:B------:R-:W-:Y:S01]  /*8400*/  IMAD R7, R6.reuse, 0xc000, R15.reuse ;  /* 0x0000c00006077824 */ /* 0x140fe200078e020f */
[----:B------:R-:W-:Y:S01]  /*8410*/  R2UR UR34, R21 ;  /* 0x00000000152272ca */ /* 0x000fe200000e0000 */
[----:B------:R-:W-:Y:S01]  /*8420*/  IMAD R15, R6, 0x4000, R15 ;  /* 0x00004000060f7824 */ /* 0x000fe200078e020f */
[----:B------:R-:W-:Y:S01]  /*8430*/  R2UR UR33, R14 ;  /* 0x000000000e2172ca */ /* 0x000fe200000e0000 */
[----:B------:R-:W-:Y:S01]  /*8440*/  VIADD R4, R4, 0xffffffff ;  /* 0xffffffff04047836 */ /* 0x000fe20000000000 */
[----:B------:R-:W-:Y:S01]  /*8450*/  R2UR UR24, R7 ;  /* 0x00000000071872ca */ /* 0x000fe200000e0000 */
[----:B------:R-:W-:Y:S01]  /*8460*/  UIADD3 UR6, UP0, UR22, 0xf0, URZ ;  /* 0x000000f016067890 */ /* 0x000fe2000ff1e03f */
[----:B------:R-:W-:Y:S01]  /*8470*/  R2UR UR8, R15 ;  /* 0x000000000f0872ca */ /* 0x000fe200000e0000 */
[----:B------:R-:W-:Y:S01]  /*8480*/  UIADD3 UR30, UP1, UR22, 0x1f0, URZ ;  /* 0x000001f0161e7890 */ /* 0x000fe2000ff3e03f */
[----:B------:R-:W-:Y:S01]  /*8490*/  R2UR UR36, R8 ;  /* 0x00000000082472ca */ /* 0x000fe200000e0000 */
[----:B------:R-:W-:Y:S01]  /*84a0*/  UIADD3.X UR7, URZ, UR23, URZ, UP0, !UPT ;  /* 0x000000173f077290 */ /* 0x000fe200087fe43f */
[----:B------:R-:W-:Y:S01]  /*84b0*/  R2UR UR35, R19 ;  /* 0x00000000132372ca */ /* 0x000fe200000e0000 */
[----:B------:R-:W-:Y:S01]  /*84c0*/  UIADD3.X UR31, URZ, UR23, URZ, UP1, !UPT ;  /* 0x000000173f1f7290 */ /* 0x000fe20008ffe43f */
[----:B------:R-:W-:Y:S01]  /*84d0*/  R2UR UR19, R20 ;  /* 0x00000000141372ca */ /* 0x000fe200000e0000 */
[----:B------:R-:W-:Y:S01]  /*84e0*/  UIADD3 UR26, UR34, 0x40, URZ ;  /* 0x00000040221a7890 */ /* 0x000fe2000fffe03f */
[----:B------:R-:W-:Y:S01]  /*84f0*/  ISETP.GT.AND P3, PT, R4, 0x1, PT ;  /* 0x000000010400780c */ /* 0x000fe20003f64270 */
[----:B------:R-:W-:Y:S01]  /*8500*/  VIADD R6, R6, 0x1 ;  /* 0x0000000106067836 */ /* 0x000fe20000000000 */
[----:B------:R-:W-:Y:S01]  /*8510*/  UMOV UR14, 0x0 ;  /* 0x00000000000e7882 */ /* 0x000fe20000000000 */
[----:B------:R-:W-:Y:S01]  /*8520*/  UIADD3 UR32, UR24, 0x100, URZ ;  /* 0x0000010018207890 */ /* 0x000fe2000fffe03f */
[----:B------:R-:W-:Y:S01]  /*8530*/  VIADD R21, R21, 0x80 ;  /* 0x0000008015157836 */ /* 0x000fe20000000000 */
[----:B------:R-:W-:Y:S01]  /*8540*/  UIADD3 UR24, UR24, 0x6100, URZ ;  /* 0x0000610018187890 */ /* 0x000fe2000fffe03f */
[----:B------:R-:W-:Y:S01]  /*8550*/  ISETP.NE.AND P1, PT, R6, 0x3, PT ;  /* 0x000000030600780c */ /* 0x000fe20003f25270 */
[----:B------:R-:W-:-:S02]  /*8560*/  UIADD3 UR16, UR8, 0x24100, URZ ;  /* 0x0002410008107890 */ /* 0x000fc4000fffe03f */
[----:B------:R-:W-:Y:S01]  /*8570*/  UIADD3 UR8, UR8, 0x26100, URZ ;  /* 0x0002610008087890 */ /* 0x000fe2000fffe03f */
[----:B------:R-:W-:Y:S01]  /*8580*/  SEL R14, RZ, 0x1, P1 ;  /* 0x00000001ff0e7807 */ /* 0x000fe20000800000 */
[----:B------:R-:W-:Y:S01]  /*8590*/  UMOV UR15, 0x10000000 ;  /* 0x10000000000f7882 */ /* 0x000fe20000000000 */
[----:B------:R-:W-:Y:S01]  /*85a0*/  UMOV UR25, UR33 ;  /* 0x0000002100197c82 */ /* 0x000fe20008000000 */
[----:B------:R-:W-:Y:S01]  /*85b0*/  UMOV UR28, UR36 ;  /* 0x00000024001c7c82 */ /* 0x000fe20008000000 */
[----:B------:R-:W-:Y:S01]  /*85c0*/  UMOV UR27, UR35 ;  /* 0x00000023001b7c82 */ /* 0x000fe20008000000 */
[----:B------:R-:W-:Y:S01]  /*85d0*/  UMOV UR17, UR33 ;  /* 0x0000002100117c82 */ /* 0x000fe20008000000 */
[----:B------:R-:W-:Y:S01]  /*85e0*/  UMOV UR18, UR34 ;  /* 0x0000002200127c82 */ /* 0x000fe20008000000 */
[----:B------:R-:W-:Y:S01]  /*85f0*/  UMOV UR20, UR36 ;  /* 0x0000002400147c82 */ /* 0x000fe20008000000 */
[----:B------:R0:W-:Y:S01]  /*8600*/  UTMALDG.3D [UR32], [UR6], desc[UR14] ;  /* 0x00000e20060075b4 */ /* 0x0001e20008011000 */
[----:B------:R-:W-:Y:S01]  /*8610*/  UMOV UR9, UR33 ;  /* 0x0000002100097c82 */ /* 0x000fe20008000000 */
[----:B------:R-:W-:Y:S01]  /*8620*/  UMOV UR11, UR19 ;  /* 0x00000013000b7c82 */ /* 0x000fe20008000000 */
[----:B------:R-:W-:Y:S01]  /*8630*/  UMOV UR12, UR36 ;  /* 0x00000024000c7c82 */ /* 0x000fe20008000000 */
[----:B------:R-:W-:Y:S01]  /*8640*/  UMOV UR10, UR26 ;  /* 0x0000001a000a7c82 */ /* 0x000fe20008000000 */
[----:B------:R-:W-:-:S02]  /*8650*/  LOP3.LUT R5, R5, R14, RZ, 0x3c, !PT ;  /* 0x0000000e05057212 */ /* 0x000fc400078e3cff */
[----:B------:R-:W-:Y:S01]  /*8660*/  SEL R6, R6, RZ, P1 ;  /* 0x000000ff06067207 */ /* 0x000fe20000800000 */
[----:B------:R0:W-:Y:S01]  /*8670*/  UTMALDG.3D [UR24], [UR6], desc[UR14] ;  /* 0x00000e18060075b4 */ /* 0x0001e20008011000 */
[----:B------:R0:W-:Y:S01]  /*8680*/  UTMALDG.3D [UR16], [UR30], desc[UR14] ;  /* 0x00000e101e0075b4 */ /* 0x0001e20008011000 */
[----:B------:R0:W-:Y:S02]  /*8690*/  UTMALDG.3D [UR8], [UR30], desc[UR14] ;  /* 0x00000e081e0075b4 */ /* 0x0001e40008011000 */
[----:B0-----:R-:W-:Y:S05]  /*86a0*/  @P3 BRA `(.L_x_167) ;  /* 0xfffffffc00183947 */ /* 0x001fea000383ffff */
.L_x_163:
[----:B------:R-:W-:Y:S05]  /*86b0*/  BSYNC B1 ;  /* 0x0000000000017941 */ /* 0x000fea0003800000 */
.L_x_162:
[----:B------:R-:W-:Y:S01]  /*86c0*/  LOP3.LUT P3, RZ, R13, 0xff, RZ, 0xc0, !PT ;  /* 0x000000ff0dff7812 */ /* 0x000fe2000786c0ff */
[----:B------:R-:W-:Y:S01]  /*86d0*/  IMAD.IADD R12, R3, 0x1, R12 ;  /* 0x00000001030c7824 */ /* 0x000fe200078e020c */
[----:B------:R-:W-:Y:S01]  /*86e0*/  IADD3 R16, P4, R16, UR38, RZ ;  /* 0x0000002610107c10 */ /* 0x000fe2000ff9e0ff */
[----:B------:R-:W-:Y:S01]  /*86f0*/  ULDC.64 UR6, c[0x0][0x650] ;  /* 0x0001940000067ab9 */ /* 0x000fe20000000a00 */
[----:B------:R-:W-:Y:S01]  /*8700*/  BSSY B1, `(.L_x_168) ;  /* 0x000006a000017945 */ /* 0x000fe20003800000 */
[----:B------:R-:W-:Y:S01]  /*8710*/  IMAD.MOV.U32 R19, RZ, RZ, -0x1 ;  /* 0xffffffffff137424 */ /* 0x000fe200078e00ff */
[----:B------:R-:W-:Y:S01]  /*8720*/  ISETP.GT.U32.AND P1, PT, R12, 0x2, PT ;  /* 0x000000020c00780c */ /* 0x000fe20003f24070 */
[----:B------:R-:W-:Y:S01]  /*8730*/  IMAD.MOV.U32 R20, RZ, RZ, -0x1 ;  /* 0xffffffffff147424 */ /* 0x000fe200078e00ff */
[----:B------:R-:W-:Y:S01]  /*8740*/  IADD3.X R17, R17, UR41, RZ, P4, !PT ;  /* 0x0000002911117c10 */ /* 0x000fe2000a7fe4ff */
[----:B------:R-:W-:Y:S01]  /*8750*/  IMAD.MOV.U32 R8, RZ, RZ, -0x1 ;  /* 0xffffffffff087424 */ /* 0x000fe200078e00ff */
[----:B------:R-:W-:-:S02]  /*8760*/  ISETP.LT.U32.AND P1, PT, R3, 0x3, P1 ;  /* 0x000000030300780c */ /* 0x000fc40000f21070 */
[----:B------:R-:W-:Y:S01]  /*8770*/  PRMT R13, RZ, 0x7610, R13 ;  /* 0x00007610ff0d7816 */ /* 0x000fe2000000000d */
[----:B------:R-:W0:Y:S01]  /*8780*/  @P3 S2R R5, SR_CgaCtaId ;  /* 0x0000000000053919 */ /* 0x000e220000008800 */
[----:B------:R-:W-:-:S04]  /*8790*/  @P3 MOV R4, 0x400 ;  /* 0x0000040000043802 */ /* 0x000fc80000000f00 */
[----:B0-----:R-:W-:Y:S01]  /*87a0*/  @P3 LEA R6, R5, R4, 0x18 ;  /* 0x0000000405063211 */ /* 0x001fe200078ec0ff */
[----:B------:R-:W-:-:S03]  /*87b0*/  IMAD.WIDE.U32 R4, R12, -0x55555555, RZ ;  /* 0xaaaaaaab0c047825 */ /* 0x000fc600078e00ff */
[----:B------:R0:W-:Y:S01]  /*87c0*/  @P3 SYNCS.ARRIVE.TRANS64.A1T0 RZ, [R6+URZ+0x48], RZ ;  /* 0x000048ff06ff39a7 */ /* 0x0001e2000810003f */
[----:B------:R-:W-:Y:S02]  /*87d0*/  ISETP.GE.U32.AND P3, PT, R3, 0x3, PT ;  /* 0x000000030300780c */ /* 0x000fe40003f66070 */
[----:B------:R-:W-:Y:S02]  /*87e0*/  SHF.R.U32.HI R7, RZ, 0x1, R5 ;  /* 0x00000001ff077819 */ /* 0x000fe40000011605 */
[----:B------:R-:W-:Y:S02]  /*87f0*/  SEL R5, RZ, 0x1, !P1 ;  /* 0x00000001ff057807 */ /* 0x000fe40004800000 */
[----:B------:R-:W-:Y:S01]  /*8800*/  ISETP.GE.U32.AND P1, PT, R16, UR6, PT ;  /* 0x0000000610007c0c */ /* 0x000fe2000bf26070 */
[----:B------:R-:W-:Y:S01]  /*8810*/  IMAD R12, R7, -0x3, R12 ;  /* 0xfffffffd070c7824 */ /* 0x000fe200078e020c */
[----:B------:R-:W-:Y:S02]  /*8820*/  LOP3.LUT R0, R0, R5, RZ, 0x3c, !PT ;  /* 0x0000000500007212 */ /* 0x000fe400078e3cff */
[----:B------:R-:W-:-:S02]  /*8830*/  ISETP.GE.U32.AND.EX P1, PT, R17, UR7, PT, P1 ;  /* 0x0000000711007c0c */ /* 0x000fc4000bf26110 */
[----:B------:R-:W-:Y:S02]  /*8840*/  PRMT R4, RZ, 0x7610, R4 ;  /* 0x00007610ff047816 */ /* 0x000fe40000000004 */
[----:B------:R-:W-:-:S09]  /*8850*/  @P3 LOP3.LUT R0, R0, 0x1, R7, 0x78, !PT ;  /* 0x0000000100003812 */ /* 0x000fd200078e7807 */
[----:B0-----:R-:W-:Y:S05]  /*8860*/  @P1 BRA `(.L_x_169) ;  /* 0x00000004004c1947 */ /* 0x001fea0003800000 */
[----:B------:R-:W-:Y:S01]  /*8870*/  ULDC.64 UR6, c[0x0][0x628] ;  /* 0x00018a0000067ab9 */ /* 0x000fe20000000a00 */
[----:B------:R-:W0:Y:S01]  /*8880*/  S2R R15, SR_CTAID.X ;  /* 0x00000000000f7919 */ /* 0x000e220000002500 */
[----:B------:R-:W-:Y:S01]  /*8890*/  ISETP.NE.U32.AND P1, PT, RZ, UR6, PT ;  /* 0x00000006ff007c0c */ /* 0x000fe2000bf25070 */
[----:B------:R-:W-:Y:S01]  /*88a0*/  ULDC UR9, c[0x0][0x630] ;  /* 0x00018c0000097ab9 */ /* 0x000fe20000000800 */
[----:B------:R-:W-:Y:S01]  /*88b0*/  IMAD.MOV.U32 R4, RZ, RZ, R16 ;  /* 0x000000ffff047224 */ /* 0x000fe200078e0010 */
[----:B------:R-:W1:Y:S01]  /*88c0*/  S2R R14, SR_CTAID.Y ;  /* 0x00000000000e7919 */ /* 0x000e620000002600 */
[----:B------:R-:W-:Y:S01]  /*88d0*/  ISETP.NE.AND.EX P1, PT, RZ, UR7, PT, P1 ;  /* 0x00000007ff007c0c */ /* 0x000fe2000bf25310 */
[----:B------:R-:W-:-:S12]  /*88e0*/  IMAD.MOV.U32 R5, RZ, RZ, R17 ;  /* 0x000000ffff057224 */ /* 0x000fd800078e0011 */
[----:B------:R-:W-:Y:S05]  /*88f0*/  @!P1 BRA `(.L_x_170) ;  /* 0x0000000000289947 */ /* 0x000fea0003800000 */
[----:B------:R-:W-:Y:S02]  /*8900*/  ULDC UR8, c[0x0][0x634] ;  /* 0x00018d0000087ab9 */ /* 0x000fe40000000800 */
[----:B------:R-:W-:-:S05]  /*8910*/  IADD3 R9, P1, R16, UR8, RZ ;  /* 0x0000000810097c10 */ /* 0x000fca000ff3e0ff */
[----:B------:R-:W-:-:S04]  /*8920*/  IMAD.X R19, RZ, RZ, R17, P1 ;  /* 0x000000ffff137224 */ /* 0x000fc800008e0611 */
[----:B------:R-:W-:-:S04]  /*8930*/  IMAD.WIDE.U32 R6, R19, UR6, RZ ;  /* 0x0000000613067c25 */ /* 0x000fc8000f8e00ff */
[----:B------:R-:W-:-:S04]  /*8940*/  IMAD.WIDE.U32 R6, P1, R9, UR7, R6 ;  /* 0x0000000709067c25 */ /* 0x000fc8000f820006 */
[----:B------:R-:W-:-:S04]  /*8950*/  IMAD.WIDE.U32 R8, R9, UR6, RZ ;  /* 0x0000000609087c25 */ /* 0x000fc8000f8e00ff */
[----:B------:R-:W-:Y:S01]  /*8960*/  IMAD.X R5, RZ, RZ, RZ, P1 ;  /* 0x000000ffff057224 */ /* 0x000fe200008e06ff */
[----:B------:R-:W-:Y:S01]  /*8970*/  IADD3 RZ, P1, R9, R6, RZ ;  /* 0x0000000609ff7210 */ /* 0x000fe20007f3e0ff */
[----:B------:R-:W-:-:S04]  /*8980*/  IMAD.MOV.U32 R4, RZ, RZ, R7 ;  /* 0x000000ffff047224 */ /* 0x000fc800078e0007 */
[----:B------:R-:W-:-:S08]  /*8990*/  IMAD.WIDE.U32.X R4, R19, UR7, R4, P1 ;  /* 0x0000000713047c25 */ /* 0x000fd000088e0404 */
.L_x_170:
[--C-:B------:R-:W-:Y:S01]  /*89a0*/  SHF.R.U64 R8, R4, UR9, R5.reuse ;  /* 0x0000000904087c19 */ /* 0x100fe20008001205 */
[----:B------:R-:W-:Y:S01]  /*89b0*/  ULDC.64 UR6, c[0x0][0x620] ;  /* 0x0001880000067ab9 */ /* 0x000fe20000000a00 */
[----:B------:R-:W-:Y:S01]  /*89c0*/  SHF.R.U32.HI R4, RZ, UR9, R5 ;  /* 0x00000009ff047c19 */ /* 0x000fe20008011605 */
[----:B------:R-:W2:Y:S01]  /*89d0*/  LDC R24, c[0x0][0x144] ;  /* 0x00005100ff187b82 */ /* 0x000ea20000000800 */
[----:B------:R-:W-:Y:S01]  /*89e0*/  IADD3 R7, P1, RZ, -R8, RZ ;  /* 0x80000008ff077210 */ /* 0x000fe20007f3e0ff */
[----:B------:R-:W-:Y:S01]  /*89f0*/  ULDC.64 UR10, c[0x0][0x640] ;  /* 0x00019000000a7ab9 */ /* 0x000fe20000000a00 */
[----:B0-----:R-:W-:Y:S01]  /*8a00*/  I2FP.F32.U32 R9, R15 ;  /* 0x0000000f00097245 */ /* 0x001fe20000201000 */
[----:B------:R-:W-:Y:S02]  /*8a10*/  ULDC UR8, c[0x0][0x608] ;  /* 0x0001820000087ab9 */ /* 0x000fe40000000800 */
[----:B------:R-:W-:Y:S01]  /*8a20*/  IMAD.X R4, RZ, RZ, ~R4, P1 ;  /* 0x000000ffff047224 */ /* 0x000fe200008e0e04 */
[----:B------:R-:W-:Y:S01]  /*8a30*/  ISETP.NE.U32.AND P1, PT, RZ, UR10, PT ;  /* 0x0000000aff007c0c */ /* 0x000fe2000bf25070 */
[----:B------:R-:W0:Y:S02]  /*8a40*/  LDC R21, c[0x0][0x148] ;  /* 0x00005200ff157b82 */ /* 0x000e240000000800 */
[----:B------:R-:W-:Y:S01]  /*8a50*/  IMAD R6, R4, UR6, RZ ;  /* 0x0000000604067c24 */ /* 0x000fe2000f8e02ff */
[----:B------:R-:W-:Y:S01]  /*8a60*/  ISETP.NE.AND.EX P1, PT, RZ, UR11, PT, P1 ;  /* 0x0000000bff007c0c */ /* 0x000fe2000bf25310 */
[----:B------:R-:W-:Y:S01]  /*8a70*/  IMAD.WIDE.U32 R4, R7, UR6, R16 ;  /* 0x0000000607047c25 */ /* 0x000fe2000f8e0010 */
[----:B------:R-:W-:-:S03]  /*8a80*/  ULDC UR6, c[0x0][0x150] ;  /* 0x0000540000067ab9 */ /* 0x000fc60000000800 */
[----:B------:R-:W-:Y:S02]  /*8a90*/  IMAD R7, R7, UR7, R6 ;  /* 0x0000000707077c24 */ /* 0x000fe4000f8e0206 */
[----:B------:R-:W-:Y:S01]  /*8aa0*/  FMUL R6, R9, UR6 ;  /* 0x0000000609067c20 */ /* 0x000fe20008400000 */
[----:B------:R-:W-:Y:S01]  /*8ab0*/  ULDC UR6, c[0x0][0x618] ;  /* 0x0001860000067ab9 */ /* 0x000fe20000000800 */
[----:B------:R-:W-:Y:S01]  /*8ac0*/  ULDC UR7, c[0x0][0x154] ;  /* 0x0000550000077ab9 */ /* 0x000fe20000000800 */
[----:B------:R-:W-:-:S03]  /*8ad0*/  IMAD.IADD R5, R5, 0x1, R7 ;  /* 0x0000000105057824 */ /* 0x000fc600078e0207 */
[----:B------:R-:W3:Y:S02]  /*8ae0*/  F2I.U32.TRUNC.NTZ R6, R6 ;  /* 0x0000000600067305 */ /* 0x000ee4000020f000 */
[----:B------:R-:W-:Y:S02]  /*8af0*/  SHF.R.U64 R9, R4, UR6, R5 ;  /* 0x0000000604097c19 */ /* 0x000fe40008001205 */
[----:B-1----:R-:W-:-:S05]  /*8b00*/  I2FP.F32.U32 R4, R14 ;  /* 0x0000000e00047245 */ /* 0x002fca0000201000 */
[----:B------:R-:W-:Y:S01]  /*8b10*/  FMUL R22, R4, UR7 ;  /* 0x0000000704167c20 */ /* 0x000fe20008400000 */
[----:B------:R-:W-:Y:S01]  /*8b20*/  SHF.R.U32.HI R4, RZ, UR6, R5 ;  /* 0x00000006ff047c19 */ /* 0x000fe20008011605 */
[----:B------:R-:W-:-:S03]  /*8b30*/  ULDC UR6, c[0x0][0x658] ;  /* 0x0001960000067ab9 */ /* 0x000fc60000000800 */
[--C-:B------:R-:W-:Y:S01]  /*8b40*/  SHF.R.U64 R20, R9, UR8, R4.reuse ;  /* 0x0000000809147c19 */ /* 0x100fe20008001204 */
[----:B------:R-:W1:Y:S01]  /*8b50*/  F2I.U32.TRUNC.NTZ R22, R22 ;  /* 0x0000001600167305 */ /* 0x000e62000020f000 */
[----:B------:R-:W-:Y:S01]  /*8b60*/  SHF.R.U32.HI R5, RZ, UR8, R4 ;  /* 0x00000008ff057c19 */ /* 0x000fe20008011604 */
[----:B---3--:R-:W-:-:S03]  /*8b70*/  IMAD.MOV R6, RZ, RZ, -R6 ;  /* 0x000000ffff067224 */ /* 0x008fc600078e0a06 */
[----:B------:R-:W-:Y:S01]  /*8b80*/  SHF.R.U64 R19, R20, UR6, R5 ;  /* 0x0000000614137c19 */ /* 0x000fe20008001205 */
[----:B--2---:R-:W-:Y:S01]  /*8b90*/  IMAD R15, R24, R6, R15 ;  /* 0x00000006180f7224 */ /* 0x004fe200078e020f */
[----:B------:R-:W-:-:S03]  /*8ba0*/  SHF.R.U32.HI R23, RZ, UR6, R5 ;  /* 0x00000006ff177c19 */ /* 0x000fc60008011605 */
[----:B------:R-:W-:Y:S02]  /*8bb0*/  IMAD.MOV.U32 R4, RZ, RZ, R19 ;  /* 0x000000ffff047224 */ /* 0x000fe400078e0013 */
[----:B------:R-:W-:Y:S01]  /*8bc0*/  IMAD.MOV.U32 R5, RZ, RZ, R23 ;  /* 0x000000ffff057224 */ /* 0x000fe200078e0017 */
[----:B-1----:R-:W-:Y:S06]  /*8bd0*/  @!P1 BRA `(.L_x_171) ;  /* 0x0000000000289947 */ /* 0x002fec0003800000 */
[----:B------:R-:W-:Y:S02]  /*8be0*/  ULDC UR6, c[0x0][0x64c] ;  /* 0x0001930000067ab9 */ /* 0x000fe40000000800 */
[----:B------:R-:W-:-:S05]  /*8bf0*/  IADD3 R5, P1, R19, UR6, RZ ;  /* 0x0000000613057c10 */ /* 0x000fca000ff3e0ff */
[----:B------:R-:W-:-:S04]  /*8c00*/  IMAD.X R23, RZ, RZ, R23, P1 ;  /* 0x000000ffff177224 */ /* 0x000fc800008e0617 */
[----:B------:R-:W-:-:S04]  /*8c10*/  IMAD.WIDE.U32 R6, R23, UR10, RZ ;  /* 0x0000000a17067c25 */ /* 0x000fc8000f8e00ff */
[----:B------:R-:W-:-:S04]  /*8c20*/  IMAD.WIDE.U32 R6, P1, R5, UR11, R6 ;  /* 0x0000000b05067c25 */ /* 0x000fc8000f820006 */
[----:B------:R-:W-:-:S04]  /*8c30*/  IMAD.WIDE.U32 R4, R5, UR10, RZ ;  /* 0x0000000a05047c25 */ /* 0x000fc8000f8e00ff */
[----:B------:R-:W-:Y:S01]  /*8c40*/  IMAD.MOV.U32 R4, RZ, RZ, R7 ;  /* 0x000000ffff047224 */ /* 0x000fe200078e0007 */
[----:B------:R-:W-:Y:S01]  /*8c50*/  IADD3 RZ, P3, R5, R6, RZ ;  /* 0x0000000605ff7210 */ /* 0x000fe20007f7e0ff */
[----:B------:R-:W-:-:S04]  /*8c60*/  IMAD.X R5, RZ, RZ, RZ, P1 ;  /* 0x000000ffff057224 */ /* 0x000fc800008e06ff */
[----:B------:R-:W-:-:S08]  /*8c70*/  IMAD.WIDE.U32.X R4, R23, UR11, R4, P3 ;  /* 0x0000000b17047c25 */ /* 0x000fd000098e0404 */
.L_x_171:
[----:B------:R-:W-:Y:S01]  /*8c80*/  ISETP.NE.AND P1, PT, R2, 0x1, PT ;  /* 0x000000010200780c */ /* 0x000fe20003f25270 */
[----:B------:R-:W-:Y:S01]  /*8c90*/  ULDC UR6, c[0x0][0x648] ;  /* 0x0001920000067ab9 */ /* 0x000fe20000000800 */
[----:B------:R-:W-:Y:S01]  /*8ca0*/  LOP3.LUT R20, R20, UR13, RZ, 0xc0, !PT ;  /* 0x0000000d14147c12 */ /* 0x000fe2000f8ec0ff */
[----:B------:R-:W-:Y:S01]  /*8cb0*/  IMAD.MOV R22, RZ, RZ, -R22 ;  /* 0x000000ffff167224 */ /* 0x000fe200078e0a16 */
[----:B------:R-:W-:Y:S01]  /*8cc0*/  SHF.R.U64 R5, R4, UR6, R5 ;  /* 0x0000000604057c19 */ /* 0x000fe20008001205 */
[----:B------:R-:W-:Y:S01]  /*8cd0*/  ULDC UR6, c[0x0][0x638] ;  /* 0x00018e0000067ab9 */ /* 0x000fe20000000800 */
[----:B------:R-:W-:Y:S01]  /*8ce0*/  LOP3.LUT R6, R9, UR4, RZ, 0xc0, !PT ;  /* 0x0000000409067c12 */ /* 0x000fe2000f8ec0ff */
[----:B------:R-:W-:Y:S02]  /*8cf0*/  ULDC UR7, c[0x0][0x610] ;  /* 0x0001840000077ab9 */ /* 0x000fe40000000800 */
[----:B------:R-:W-:Y:S02]  /*8d00*/  IMAD.MOV R4, RZ, RZ, -R5 ;  /* 0x000000ffff047224 */ /* 0x000fe400078e0a05 */
[----:B------:R-:W-:-:S02]  /*8d10*/  IMAD R20, R5, UR5, R20 ;  /* 0x0000000505147c24 */ /* 0x000fc4000f8e0214 */
[----:B0-----:R-:W-:Y:S02]  /*8d20*/  @P1 IMAD R15, R21, R22, R14 ;  /* 0x00000016150f1224 */ /* 0x001fe400078e020e */
[----:B------:R-:W-:Y:S01]  /*8d30*/  IMAD R19, R4, UR6, R19 ;  /* 0x0000000604137c24 */ /* 0x000fe2000f8e0213 */
[----:B------:R-:W-:Y:S01]  /*8d40*/  ULDC UR6, c[0x0][0x600] ;  /* 0x0001800000067ab9 */ /* 0x000fe20000000800 */
[----:B------:R-:W-:Y:S02]  /*8d50*/  IMAD R15, R20, UR7, R15 ;  /* 0x00000007140f7c24 */ /* 0x000fe4000f8e020f */
[----:B------:R-:W-:Y:S02]  /*8d60*/  IMAD R6, R19, UR6, R6 ;  /* 0x0000000613067c24 */ /* 0x000fe4000f8e0206 */
[----:B------:R-:W-:-:S03]  /*8d70*/  IMAD.MOV.U32 R4, RZ, RZ, 0x1 ;  /* 0x00000001ff047424 */ /* 0x000fc600078e00ff */
[----:B------:R-:W-:Y:S02]  /*8d80*/  SEL R20, R6, R15, !P1 ;  /* 0x0000000f06147207 */ /* 0x000fe40004800000 */
[----:B------:R-:W-:-:S07]  /*8d90*/  SEL R19, R15, R6, !P1 ;  /* 0x000000060f137207 */ /* 0x000fce0004800000 */
.L_x_169:
[----:B------:R-:W-:Y:S05]  /*8da0*/  BSYNC B1 ;  /* 0x0000000000017941 */ /* 0x000fea0003800000 */
.L_x_168:
[----:B------:R-:W-:-:S13]  /*8db0*/  LOP3.LUT P1, RZ, R4, 0xff, RZ, 0xc0, !PT ;  /* 0x000000ff04ff7812 */ /* 0x000fda000782c0ff */
[----:B------:R-:W-:Y:S05]  /*8dc0*/  @P1 BRA `(.L_x_172) ;  /* 0xfffffff4001c1947 */ /* 0x000fea000383ffff */
[----:B------:R-:W-:Y:S05]  /*8dd0*/  BSYNC B0 ;  /* 0x0000000000007941 */ /* 0x000fea0003800000 */
.L_x_160:
[----:B------:R-:W-:-:S03]  /*8de0*/  UMOV UR6, 0xffffffff ;  /* 0xffffffff00067882 */ /* 0x000fc60000000000 */
[----:B------:R-:W-:Y:S05]  /*8df0*/  BRA.DIV UR6, `(.L_x_173) ;  /* 0x0000000206f47947 */ /* 0x000fea000b800000 */
[----:B------:R-:W-:-:S13]  /*8e00*/  ELECT P6, URZ, PT ;  /* 0x00000000003f782f */ /* 0x000fda00038c0000 */
.L_x_186:
[----:B------:R-:W-:Y:S04]  /*8e10*/  BSSY B0, `(.L_x_174) ;  /* 0x0000022000007945 */ /* 0x000fe80003800000 */
[----:B------:R-:W-:Y:S05]  /*8e20*/  @!P6 BRA `(.L_x_175) ;  /* 0x000000000080e947 */ /* 0x000fea0003800000 */
[----:B------:R-:W-:-:S04]  /*8e30*/  LOP3.LUT R18, R18, 0x2, RZ, 0xfc, !PT ;  /* 0x0000000212127812 */ /* 0x000fc800078efcff */
[----:B------:R-:W-:-:S13]  /*8e40*/  ISETP.NE.AND P0, PT, R18, 0x3, PT ;  /* 0x000000031200780c */ /* 0x000fda0003f05270 */
[----:B------:R-:W-:Y:S05]  /*8e50*/  @!P0 BRA `(.L_x_176) ;  /* 0x0000000000048947 */ /* 0x000fea0003800000 */
[----:B------:R-:W-:Y:S01]  /*8e60*/  BPT.TRAP 0x1 ;  /* 0x000000040000795c */ /* 0x000fe20000300000 */
.L_x_176:
[----:B------:R-:W0:Y:S01]  /*8e70*/  S2R R3, SR_CgaCtaId ;  /* 0x0000000000037919 */ /* 0x000e220000008800 */
[----:B------:R-:W-:-:S04]  /*8e80*/  MOV R2, 0x400 ;  /* 0x0000040000027802 */ /* 0x000fc80000000f00 */
[----:B0-----:R-:W-:Y:S02]  /*8e90*/  LEA R3, R3, R2, 0x18 ;  /* 0x0000000203037211 */ /* 0x001fe400078ec0ff */
[----:B------:R-:W-:-:S03]  /*8ea0*/  SHF.L.U32 R2, R0, 0x1f, RZ ;  /* 0x0000001f00027819 */ /* 0x000fc600000006ff */
[----:B------:R-:W-:-:S04]  /*8eb0*/  VIADD R3, R3, 0x18 ;  /* 0x0000001803037836 */ /* 0x000fc80000000000 */
[C---:B------:R-:W-:Y:S02]  /*8ec0*/  IMAD R7, R12.reuse, 0x8, R3 ;  /* 0x000000080c077824 */ /* 0x040fe400078e0203 */
[----:B------:R-:W-:Y:S02]  /*8ed0*/  VIADD R12, R12, 0x1 ;  /* 0x000000010c0c7836 */ /* 0x000fe40000000000 */
[----:B------:R-:W0:Y:S03]  /*8ee0*/  SYNCS.PHASECHK.TRANS64.TRYWAIT P0, [R7+URZ], R2 ;  /* 0x00000002070075a7 */ /* 0x000e26000800017f */
[----:B------:R-:W-:-:S04]  /*8ef0*/  ISETP.NE.AND P1, PT, R12, 0x3, PT ;  /* 0x000000030c00780c */ /* 0x000fc80003f25270 */
[----:B------:R-:W-:Y:S02]  /*8f00*/  SEL R5, RZ, 0x1, P1 ;  /* 0x00000001ff057807 */ /* 0x000fe40000800000 */
[----:B------:R-:W-:Y:S02]  /*8f10*/  SEL R12, R12, RZ, P1 ;  /* 0x000000ff0c0c7207 */ /* 0x000fe40000800000 */
[----:B------:R-:W-:-:S03]  /*8f20*/  LOP3.LUT R5, R0, R5, RZ, 0x3c, !PT ;  /* 0x0000000500057212 */ /* 0x000fc600078e3cff */
[----:B------:R-:W-:Y:S01]  /*8f30*/  IMAD R9, R12, 0x8, R3 ;  /* 0x000000080c097824 */ /* 0x000fe200078e0203 */
[----:B------:R-:W-:Y:S01]  /*8f40*/  SHF.L.U32 R4, R5, 0x1f, RZ ;  /* 0x0000001f05047819 */ /* 0x000fe200000006ff */
[----:B0-----:R-:W-:Y:S06]  /*8f50*/  @!P0 BRA `(.L_x_177) ;  /* 0x0000000000bc8947 */ /* 0x001fec0003800000 */
.L_x_187:
[----:B------:R-:W1:Y:S01]  /*8f60*/  SYNCS.PHASECHK.TRANS64.TRYWAIT P0, [R9+URZ], R4 ;  /* 0x00000004090075a7 */ /* 0x000e62000800017f */
[----:B------:R-:W-:-:S05]  /*8f70*/  VIADD R0, R12, 0x1 ;  /* 0x000000010c007836 */ /* 0x000fca0000000000 */
[----:B------:R-:W-:-:S04]  /*8f80*/  ISETP.NE.AND P1, PT, R0, 0x3, PT ;  /* 0x000000030000780c */ /* 0x000fc80003f25270 */
[----:B0-----:R-:W-:Y:S02]  /*8f90*/  SEL R2, RZ, 0x1, P1 ;  /* 0x00000001ff027807 */ /* 0x001fe40000800000 */
[----:B------:R-:W-:Y:S02]  /*8fa0*/  SEL R0, R0, RZ, P1 ;  /* 0x000000ff00007207 */ /* 0x000fe40000800000 */
[----:B------:R-:W-:Y:S01]  /*8fb0*/  LOP3.LUT R2, R5, R2, RZ, 0x3c, !PT ;  /* 0x0000000205027212 */ /* 0x000fe200078e3cff */
[----:B-1----:R-:W-:Y:S06]  /*8fc0*/  @!P0 BRA `(.L_x_178) ;  /* 0x0000000000b48947 */ /* 0x002fec0003800000 */
.L_x_188:
[----:B------:R-:W-:Y:S01]  /*8fd0*/  IMAD R3, R0, 0x8, R3 ;  /* 0x0000000800037824 */ /* 0x000fe200078e0203 */
[----:B------:R-:W-:-:S07]  /*8fe0*/  SHF.L.U32 R0, R2, 0x1f, RZ ;  /* 0x0000001f02007819 */ /* 0x000fce00000006ff */
.L_x_179:
[----:B-1----:R1:W2:Y:S02]  /*8ff0*/  SYNCS.PHASECHK.TRANS64.TRYWAIT P0, [R3+URZ], R0 ;  /* 0x00000000030075a7 */ /* 0x0022a4000800017f */
[----:B--2---:R-:W-:Y:S05]  /*9000*/  @!P0 NANOSLEEP.SYNCS 0x989680 ;  /* 0x009896800000895d */ /* 0x004fea0003900000 */
[----:B------:R-:W2:Y:S02]  /*9010*/  @!P0 SYNCS.PHASECHK.TRANS64 P0, [R3+URZ], R0 ;  /* 0x00000000030085a7 */ /* 0x000ea4000800007f */
[----:B--2---:R-:W-:Y:S05]  /*9020*/  @!P0 BRA `(.L_x_179) ;  /* 0xfffffffc00f08947 */ /* 0x004fea000383ffff */
.L_x_175:
[----:B------:R-:W-:Y:S05]  /*9030*/  BSYNC B0 ;  /* 0x0000000000007941 */ /* 0x000fea0003800000 */
.L_x_174:
[----:B------:R-:W-:Y:S05]  /*9040*/  EXIT ;  /* 0x000000000000794d */ /* 0x000fea0003800000 */
.L_x_17:
[----:B-1----:R1:W2:Y:S02]  /*9050*/  SYNCS.PHASECHK.TRANS64.TRYWAIT P1, [R3+URZ], R0 ;  /* 0x00000000030075a7 */ /* 0x0022a4000802017f */
[----:B--2---:R-:W-:Y:S05]  /*9060*/  @!P1 NANOSLEEP.SYNCS 0x989680 ;  /* 0x009896800000995d */ /* 0x004fea0003900000 */
[----:B------:R-:W2:Y:S02]  /*9070*/  @!P1 SYNCS.PHASECHK.TRANS64 P1, [R3+URZ], R0 ;  /* 0x00000000030095a7 */ /* 0x000ea4000802007f */
[----:B--2---:R-:W-:Y:S05]  /*9080*/  @!P1 BRA `(.L_x_17) ;  /* 0xfffffffc00f09947 */ /* 0x004fea000383ffff */
[----:B------:R-:W-:Y:S05]  /*9090*/  BRA `(.L_x_16) ;  /* 0xffffff84000c7947 */ /* 0x000fea000383ffff */
.L_x_22:
[----:B-1----:R-:W-:-:S04]  /*90a0*/  IMAD.U32 R4, RZ, RZ, UR4 ;  /* 0x00000004ff047e24 */ /* 0x002fc8000f8e00ff */
[----:B------:R1:W2:Y:S03]  /*90b0*/  SYNCS.PHASECHK.TRANS64.TRYWAIT P1, [R4+URZ], R3 ;  /* 0x00000003040075a7 */ /* 0x0002a6000802017f */
[----:B--2---:R-:W-:Y:S05]  /*90c0*/  @!P1 NANOSLEEP.SYNCS 0x989680 ;  /* 0x009896800000995d */ /* 0x004fea0003900000 */
[----:B------:R-:W2:Y:S02]  /*90d0*/  @!P1 SYNCS.PHASECHK.TRANS64 P1, [R4+URZ], R3 ;  /* 0x00000003040095a7 */ /* 0x000ea4000802007f */
[----:B--2---:R-:W-:Y:S05]  /*90e0*/  @!P1 BRA `(.L_x_22) ;  /* 0xfffffffc00ec9947 */ /* 0x004fea000383ffff */
[----:B------:R-:W-:Y:S05]  /*90f0*/  BRA `(.L_x_21) ;  /* 0xffffff8c00107947 */ /* 0x000fea000383ffff */
.L_x_161:
[----:B------:R-:W-:Y:S01]  /*9100*/  BSSY B1, `(.L_x_180) ;  /* 0x0000006000017945 */ /* 0x000fe20003800000 */
[----:B------:R-:W-:-:S07]  /*9110*/  IMAD.MOV.U32 R15, RZ, RZ, -0x1 ;  /* 0xffffffffff0f7424 */ /* 0x000fce00078e00ff */
[----:B------:R-:W-:Y:S05]  /*9120*/  WARPSYNC.COLLECTIVE R15, `(.L_x_181) ;  /* 0x000000000f0c7348 */ /* 0x000fea0003c00000 */
[----:B------:R-:W-:Y:S02]  /*9130*/  ELECT P6, UR62, PT ;  /* 0x00000000003e782f */ /* 0x000fe400038c0000 */
[----:B------:R-:W-:Y:S01]  /*9140*/  MOV R14, UR62 ;  /* 0x0000003e000e7c02 */ /* 0x000fe20008000f00 */
[----:B------:R-:W-:Y:S10]  /*9150*/  ENDCOLLECTIVE ;  /* 0x000000000000791b */ /* 0x000ff40003800000 */
.L_x_181:
[----:B------:R-:W-:Y:S05]  /*9160*/  BSYNC B1 ;  /* 0x0000000000017941 */ /* 0x000fea0003800000 */
.L_x_180:
[----:B------:R-:W-:Y:S05]  /*9170*/  BRA `(.L_x_182) ;  /* 0xfffffff0003c7947 */ /* 0x000fea000383ffff */
.L_x_164:
[----:B0-----:R0:W1:Y:S02]  /*9180*/  SYNCS.PHASECHK.TRANS64.TRYWAIT P1, [R14+URZ+0x18], R7 ;  /* 0x000018070e0075a7 */ /* 0x001064000802017f */
[----:B-1----:R-:W-:Y:S05]  /*9190*/  @!P1 NANOSLEEP.SYNCS 0x989680 ;  /* 0x009896800000995d */ /* 0x002fea0003900000 */
[----:B------:R-:W1:Y:S02]  /*91a0*/  @!P1 SYNCS.PHASECHK.TRANS64 P1, [R14+URZ+0x18], R7 ;  /* 0x000018070e0095a7 */ /* 0x000e64000802007f */
[----:B-1----:R-:W-:Y:S05]  /*91b0*/  @!P1 BRA `(.L_x_164) ;  /* 0xfffffffc00f09947 */ /* 0x002fea000383ffff */
[----:B------:R-:W-:Y:S05]  /*91c0*/  BRA `(.L_x_183) ;  /* 0xfffffff000707947 */ /* 0x000fea000383ffff */
.L_x_173:
[----:B------:R-:W-:Y:S01]  /*91d0*/  BSSY B0, `(.L_x_184) ;  /* 0x0000006000007945 */ /* 0x000fe20003800000 */
[----:B------:R-:W-:-:S07]  /*91e0*/  IMAD.MOV.U32 R15, RZ, RZ, -0x1 ;  /* 0xffffffffff0f7424 */ /* 0x000fce00078e00ff */
[----:B------:R-:W-:Y:S05]  /*91f0*/  WARPSYNC.COLLECTIVE R15, `(.L_x_185) ;  /* 0x000000000f0c7348 */ /* 0x000fea0003c00000 */
[----:B------:R-:W-:Y:S02]  /*9200*/  ELECT P6, UR62, PT ;  /* 0x00000000003e782f */ /* 0x000fe400038c0000 */
[----:B------:R-:W-:Y:S01]  /*9210*/  MOV R14, UR62 ;  /* 0x0000003e000e7c02 */ /* 0x000fe20008000f00 */
[----:B------:R-:W-:Y:S10]  /*9220*/  ENDCOLLECTIVE ;  /* 0x000000000000791b */ /* 0x000ff40003800000 */
.L_x_185:
[----:B------:R-:W-:Y:S05]  /*9230*/  BSYNC B0 ;  /* 0x0000000000007941 */ /* 0x000fea0003800000 */
.L_x_184:
[----:B------:R-:W-:Y:S05]  /*9240*/  BRA `(.L_x_186) ;  /* 0xfffffff800f07947 */ /* 0x000fea000383ffff */
.L_x_177:
[----:B0-----:R0:W1:Y:S02]  /*9250*/  SYNCS.PHASECHK.TRANS64.TRYWAIT P0, [R7+URZ], R2 ;  /* 0x00000002070075a7 */ /* 0x001064000800017f */
[----:B-1----:R-:W-:Y:S05]  /*9260*/  @!P0 NANOSLEEP.SYNCS 0x989680 ;  /* 0x009896800000895d */ /* 0x002fea0003900000 */
[----:B------:R-:W1:Y:S02]  /*9270*/  @!P0 SYNCS.PHASECHK.TRANS64 P0, [R7+URZ], R2 ;  /* 0x00000002070085a7 */ /* 0x000e64000800007f */
[----:B-1----:R-:W-:Y:S05]  /*9280*/  @!P0 BRA `(.L_x_177) ;  /* 0xfffffffc00f08947 */ /* 0x002fea000383ffff */
[----:B------:R-:W-:Y:S05]  /*9290*/  BRA `(.L_x_187) ;  /* 0xfffffffc00307947 */ /* 0x000fea000383ffff */
.L_x_178:
[----:B0-----:R0:W1:Y:S02]  /*92a0*/  SYNCS.PHASECHK.TRANS64.TRYWAIT P0, [R9+URZ], R4 ;  /* 0x00000004090075a7 */ /* 0x001064000800017f */
[----:B-1----:R-:W-:Y:S05]  /*92b0*/  @!P0 NANOSLEEP.SYNCS 0x989680 ;  /* 0x009896800000895d */ /* 0x002fea0003900000 */
[----:B------:R-:W1:Y:S02]  /*92c0*/  @!P0 SYNCS.PHASECHK.TRANS64 P0, [R9+URZ], R4 ;  /* 0x00000004090085a7 */ /* 0x000e64000800007f */
[----:B-1----:R-:W-:Y:S05]  /*92d0*/  @!P0 BRA `(.L_x_178) ;  /* 0xfffffffc00f08947 */ /* 0x002fea000383ffff */
[----:B------:R-:W-:Y:S05]  /*92e0*/  BRA `(.L_x_188) ;  /* 0xfffffffc00387947 */ /* 0x000fea000383ffff */
.L_x_189:
[----:B------:R-:W-:-:S00]  /*92f0*/  BRA `(.L_x_189) ;  /* 0xfffffffc00fc7947 */ /* 0x000fc0000383ffff */
[----:B------:R-:W-:-:S00]  /*9300*/  NOP ;  /* 0x0000000000007918 */ /* 0x000fc00000000000 */
[----:B------:R-:W-:-:S00]  /*9310*/  NOP ;  /* 0x0000000000007918 */ /* 0x000fc00000000000 */
[----:B------:R-:W-:-:S00]  /*9320*/  NOP ;  /* 0x0000000000007918 */ /* 0x000fc00000000000 */
[----:B------:R-:W-:-:S00]  /*9330*/  NOP ;  /* 0x0000000000007918 */ /* 0x000fc00000000000 */
[----:B------:R-:W-:-:S00]  /*9340*/  NOP ;  /* 0x0000000000007918 */ /* 0x000fc00000000000 */
[----:B------:R-:W-:-:S00]  /*9350*/  NOP ;  /* 0x0000000000007918 */ /* 0x000fc00000000000 */
[----:B------:R-:W-:-:S00]  /*9360*/  NOP ;  /* 0x0000000000007918 */ /* 0x000fc00000000000 */
[----:B------:R-:W-:-:S00]  /*9370*/  NOP ;  /* 0x0000000000007918 */ /* 0x000fc00000000000 */
.L_x_190:


//--------------------- .nv.global.init           --------------------------
	.section	.nv.global.init,"aw",@progbits
.nv.global.init:
	.type		$str$22,@object
	.size		$str$22,($str$23 - $str$22)
$str$22:
        /*0000*/ 	.byte	0x6b, 0x5f, 0x74, 0x69, 0x6c, 0x65, 0x5f, 0x63, 0x6f, 0x75, 0x6e, 0x74, 0x20, 0x3e, 0x3d, 0x20
        /*0010*/ 	.byte	0x31, 0x00
	.type		$str$23,@object
	.size		$str$23,(__unnamed_1 - $str$23)
$str$23:
        /*0012*/ 	.byte	0x2f, 0x74, 0x6d, 0x70, 0x2f, 0x63, 0x75, 0x74, 0x6c, 0x61, 0x73, 0x73, 0x5f, 0x73, 0x77, 0x65
        /*0022*/ 	.byte	0x65, 0x70, 0x5f, 0x73, 0x72, 0x63, 0x2f, 0x69, 0x6e, 0x63, 0x6c, 0x75, 0x64, 0x65, 0x2f, 0x63
        /*0032*/ 	.byte	0x75, 0x74, 0x6c, 0x61, 0x73, 0x73, 0x2f, 0x67, 0x65, 0x6d, 0x6d, 0x2f, 0x63, 0x6f, 0x6c, 0x6c
        /*0042*/ 	.byte	0x65, 0x63, 0x74, 0x69, 0x76, 0x65, 0x2f, 0x73, 0x6d, 0x39, 0x30, 0x5f, 0x6d, 0x6d, 0x61, 0x5f
        /*0052*/ 	.byte	0x74, 0x6d, 0x61, 0x5f, 0x67, 0x6d, 0x6d, 0x61, 0x5f, 0x73, 0x73, 0x5f, 0x77, 0x61, 0x72, 0x70
        /*0062*/ 	.byte	0x73, 0x70, 0x65, 0x63, 0x69, 0x61, 0x6c, 0x69, 0x7a, 0x65, 0x64, 0x2e, 0x68, 0x70, 0x70, 0x00
	.type		__unnamed_1,@object
	.size		__unnamed_1,(.L_0 - __unnamed_1)
__unnamed_1:
        /*0072*/ 	.byte	0x76, 0x6f, 0x69, 0x64, 0x20, 0x63, 0x75, 0x74, 0x6c, 0x61, 0x73, 0x73, 0x3a, 0x3a, 0x67, 0x65
        /* <DEDUP_REMOVED lines=179> */
        /*0bb2*/ 	.byte	0x69, 0x64, 0x65, 0x6e, 0x74, 0x69, 0x74, 0x79, 0x5d, 0x00
.L_0:


//--------------------- .nv.shared._ZN7cutlass13device_kernelINS_4gemm6kernel13GemmUniversalIN4cute5tupleIJiiiiEEENS1_10collective13CollectiveMmaINS1_34MainloopSm90TmaGmmaWarpSpecializedILi3ENS5_IJNS4_1CILi1EEESB_SB_EEENS1_35KernelTmaWarpSpecializedCooperativeEEENS5_IJNSA_ILi192EEENSA_ILi64EEENSA_ILi128EEEEEENS_6half_tENS5_IJlSB_lEEESJ_SK_NS4_8TiledMMAINS4_8MMA_AtomIJNS4_4SM904GMMA25MMA_64x64x16_F32F16F16_SSILNSO_5MajorE0ELSQ_0ELNSO_7ScaleInE1ELSR_1EEEEEENS4_6LayoutINS5_IJNSA_ILi2EEESB_SB_EEENS5_IJSB_NSA_ILi0EEESX_EEEEENS5_IJNS4_10UnderscoreES10_S10_EEEEENS4_13SM90_TMA_LOADENS4_14ComposedLayoutINS4_7SwizzleILi3ELi4ELi3EEENS4_18smem_ptr_flag_bitsILi16EEENSU_INS5_IJNSA_ILi8EEESG_EEENS5_IJSG_SB_EEEEEEEvNS4_8identityES13_S1D_vS1E_EENS_8epilogue10collective6detail29Sm90TmaWarpSpecializedAdapterINS1H_15DefaultEpilogueISJ_SK_SK_NS1G_6thread17LinearCombinationISJ_Li1EffLNS1L_9ScaleType4KindE0ELNS_15FloatRoundStyleE2ESJ_EENS1_15EpilogueDefaultEEEEEvvEEEEvNT_6ParamsE --------------------------
	.section	.nv.shared._ZN7cutlass13device_kernelINS_4gemm6kernel13GemmUniversalIN4cute5tupleIJiiiiEEENS1_10collective13CollectiveMmaINS1_34MainloopSm90TmaGmmaWarpSpecializedILi3ENS5_IJNS4_1CILi1EEESB_SB_EEENS1_35KernelTmaWarpSpecializedCooperativeEEENS5_IJNSA_ILi192EEENSA_ILi64EEENSA_ILi128EEEEEENS_6half_tENS5_IJlSB_lEEESJ_SK_NS4_8TiledMMAINS4_8MMA_AtomIJNS4_4SM904GMMA25MMA_64x64x16_F32F16F16_SSILNSO_5MajorE0ELSQ_0ELNSO_7ScaleInE1ELSR_1EEEEEENS4_6LayoutINS5_IJNSA_ILi2EEESB_SB_EEENS5_IJSB_NSA_ILi0EEESX_EEEEENS5_IJNS4_10UnderscoreES10_S10_EEEEENS4_13SM90_TMA_LOADENS4_14ComposedLayoutINS4_7SwizzleILi3ELi4ELi3EEENS4_18smem_ptr_flag_bitsILi16EEENSU_INS5_IJNSA_ILi8EEESG_EEENS5_IJSG_SB_EEEEEEEvNS4_8identityES13_S1D_vS1E_EENS_8epilogue10collective6detail29Sm90TmaWarpSpecializedAdapterINS1H_15DefaultEpilogueISJ_SK_SK_NS1G_6thread17LinearCombinationISJ_Li1EffLNS1L_9ScaleType4KindE0ELNS_15FloatRoundStyleE2ESJ_EENS1_15EpilogueDefaultEEEEEvvEEEEvNT_6ParamsE,"aw",@nobits
	.sectionflags	@""
	.align	16
	.zero		1024


//--------------------- .nv.shared.reserved.0     --------------------------
	.section	.nv.shared.reserved.0,"aw",@nobits
	.weak		__nv_reservedSMEM_offset_0_alias
	.size		__nv_reservedSMEM_offset_0_alias, 0, 0
	.other		__nv_reservedSMEM_offset_0_alias,@"STO_CUDA_RESERVED_SHARED STV_DEFAULT"
__nv_reservedSMEM_offset_0_alias:
	.zero		0


//--------------------- .nv.global                --------------------------
	.section	.nv.global,"aw",@nobits
.nv.global:
	.type		_ZN40_INTERNAL_78c112c6_4_k_cu_f7fee2e0_130354cute1_E,@object
	.size		_ZN40_INTERNAL_78c112c6_4_k_cu_f7fee2e0_130354cute1_E,(_ZN40_INTERNAL_78c112c6_4_k_cu_f7fee2e0_130354cuda3std3__45__cpo6cbeginE - _ZN40_INTERNAL_78c112c6_4_k_cu_f7fee2e0_130354cute1_E)
_ZN40_INTERNAL_78c112c6_4_k_cu_f7fee2e0_130354cute1_E:
	.zero		1
	.type		_ZN40_INTERNAL_78c112c6_4_k_cu_f7fee2e0_130354cuda3std3__45__cpo6cbeginE,@object
	.size		_ZN40_INTERNAL_78c112c6_4_k_cu_f7fee2e0_130354cuda3std3__45__cpo6cbeginE,(_ZN40_INTERNAL_78c112c6_4_k_cu_f7fee2e0_130354cuda3std3__48in_placeE - _ZN40_INTERNAL_78c112c6_4_k_cu_f7fee2e0_130354cuda3std3__45__cpo6cbeginE)
_ZN40_INTERNAL_78c112c6_4_k_cu_f7fee2e0_130354cuda3std3__45__cpo6cbeginE:
	.zero		1
	.type		_ZN40_INTERNAL_78c112c6_4_k_cu_f7fee2e0_130354cuda3std3__48in_placeE,@object
	.size		_ZN40_INTERNAL_78c112c6_4_k_cu_f7fee2e0_130354cuda3std3__48in_placeE,(_ZN40_INTERNAL_78c112c6_4_k_cu_f7fee2e0_130354cuda3std6ranges3__45__cpo9iter_moveE - _ZN40_INTERNAL_78c112c6_4_k_cu_f7fee2e0_130354cuda3std3__48in_placeE)
_ZN40_INTERNAL_78c112c6_4_k_cu_f7fee2e0_130354cuda3std3__48in_placeE:
	.zero		1
	.type		_ZN40_INTERNAL_78c112c6_4_k_cu_f7fee2e0_130354cuda3std6ranges3__45__cpo9iter_moveE,@object
	.size		_ZN40_INTERNAL_78c112c6_4_k_cu_f7fee2e0_130354cuda3std6ranges3__45__cpo9iter_moveE,(_ZN40_INTERNAL_78c112c6_4_k_cu_f7fee2e0_130354cuda3std3__45__cpo5beginE - _ZN40_INTERNAL_78c112c6_4_k_cu_f7fee2e0_130354cuda3std6ranges3__45__cpo9iter_moveE)
_ZN40_INTERNAL_78c112c6_4_k_cu_f7fee2e0_130354cuda3std6ranges3__45__cpo9iter_moveE:
	.zero		1
	.type		_ZN40_INTERNAL_78c112c6_4_k_cu_f7fee2e0_130354cuda3std3__45__cpo5beginE,@object
	.size		_ZN40_INTERNAL_78c112c6_4_k_cu_f7fee2e0_130354cuda3std3__45__cpo5beginE,(_ZN40_INTERNAL_78c112c6_4_k_cu_f7fee2e0_130354cuda3std3__442_GLOBAL__N__78c112c6_4_k_cu_f7fee2e0_130356ignoreE - _ZN40_INTERNAL_78c112c6_4_k_cu_f7fee2e0_130354cuda3std3__45__cpo5beginE)
_ZN40_INTERNAL_78c112c6_4_k_cu_f7fee2e0_130354cuda3std3__45__cpo5beginE:
	.zero		1
	.type		_ZN40_INTERNAL_78c112c6_4_k_cu_f7fee2e0_130354cuda3std3__442_GLOBAL__N__78c112c6_4_k_cu_f7fee2e0_130356ignoreE,@object
	.size		_ZN40_INTERNAL_78c112c6_4_k_cu_f7fee2e0_130354cuda3std3__442_GLOBAL__N__78c112c6_4_k_cu_f7fee2e0_130356ignoreE,(_ZN40_INTERNAL_78c112c6_4_k_cu_f7fee2e0_130354cute7productE - _ZN40_INTERNAL_78c112c6_4_k_cu_f7fee2e0_130354cuda3std3__442_GLOBAL__N__78c112c6_4_k_cu_f7fee2e0_130356ignoreE)
_ZN40_INTERNAL_78c112c6_4_k_cu_f7fee2e0_130354cuda3std3__442_GLOBAL__N__78c112c6_4_k_cu_f7fee2e0_130356ignoreE:
	.zero		1
	.type		_ZN40_INTERNAL_78c112c6_4_k_cu_f7fee2e0_130354cute7productE,@object
	.size		_ZN40_INTERNAL_78c112c6_4_k_cu_f7fee2e0_130354cute7productE,(_ZN40_INTERNAL_78c112c6_4_k_cu_f7fee2e0_130354cuda3std3__45__cpo3endE - _ZN40_INTERNAL_78c112c6_4_k_cu_f7fee2e0_130354cute7productE)
_ZN40_INTERNAL_78c112c6_4_k_cu_f7fee2e0_130354cute7productE:
	.zero		1
	.type		_ZN40_INTERNAL_78c112c6_4_k_cu_f7fee2e0_130354cuda3std3__45__cpo3endE,@object
	.size		_ZN40_INTERNAL_78c112c6_4_k_cu_f7fee2e0_130354cuda3std3__45__cpo3endE,(_ZN40_INTERNAL_78c112c6_4_k_cu_f7fee2e0_130354cuda3std3__419piecewise_constructE - _ZN40_INTERNAL_78c112c6_4_k_cu_f7fee2e0_130354cuda3std3__45__cpo3endE)
_ZN40_INTERNAL_78c112c6_4_k_cu_f7fee2e0_130354cuda3std3__45__cpo3endE:
	.zero		1
	.type		_ZN40_INTERNAL_78c112c6_4_k_cu_f7fee2e0_130354cuda3std3__419piecewise_constructE,@object
	.size		_ZN40_INTERNAL_78c112c6_4_k_cu_f7fee2e0_130354cuda3std3__419piecewise_constructE,(_ZN40_INTERNAL_78c112c6_4_k_cu_f7fee2e0_130354cuda3std3__45__cpo4cendE - _ZN40_INTERNAL_78c112c6_4_k_cu_f7fee2e0_130354cuda3std3__419piecewise_constructE)
_ZN40_INTERNAL_78c112c6_4_k_cu_f7fee2e0_130354cuda3std3__419piecewise_constructE:
	.zero		1
	.type		_ZN40_INTERNAL_78c112c6_4_k_cu_f7fee2e0_130354cuda3std3__45__cpo4cendE,@object
	.size		_ZN40_INTERNAL_78c112c6_4_k_cu_f7fee2e0_130354cuda3std3__45__cpo4cendE,(_ZN40_INTERNAL_78c112c6_4_k_cu_f7fee2e0_130354cuda3std6ranges3__45__cpo4swapE - _ZN40_INTERNAL_78c112c6_4_k_cu_f7fee2e0_130354cuda3std3__45__cpo4cendE)
_ZN40_INTERNAL_78c112c6_4_k_cu_f7fee2e0_130354cuda3std3__45__cpo4cendE:
	.zero		1
	.type		_ZN40_INTERNAL_78c112c6_4_k_cu_f7fee2e0_130354cuda3std6ranges3__45__cpo4swapE,@object
	.size		_ZN40_INTERNAL_78c112c6_4_k_cu_f7fee2e0_130354cuda3std6ranges3__45__cpo4swapE,(.L_8 - _ZN40_INTERNAL_78c112c6_4_k_cu_f7fee2e0_130354cuda3std6ranges3__45__cpo4swapE)
_ZN40_INTERNAL_78c112c6_4_k_cu_f7fee2e0_130354cuda3std6ranges3__45__cpo4swapE:
	.zero		1
.L_8:


//--------------------- .nv.constant0._ZN7cutlass13device_kernelINS_4gemm6kernel13GemmUniversalIN4cute5tupleIJiiiiEEENS1_10collective13CollectiveMmaINS1_34MainloopSm90TmaGmmaWarpSpecializedILi3ENS5_IJNS4_1CILi1EEESB_SB_EEENS1_35KernelTmaWarpSpecializedCooperativeEEENS5_IJNSA_ILi192EEENSA_ILi64EEENSA_ILi128EEEEEENS_6half_tENS5_IJlSB_lEEESJ_SK_NS4_8TiledMMAINS4_8MMA_AtomIJNS4_4SM904GMMA25MMA_64x64x16_F32F16F16_SSILNSO_5MajorE0ELSQ_0ELNSO_7ScaleInE1ELSR_1EEEEEENS4_6LayoutINS5_IJNSA_ILi2EEESB_SB_EEENS5_IJSB_NSA_ILi0EEESX_EEEEENS5_IJNS4_10UnderscoreES10_S10_EEEEENS4_13SM90_TMA_LOADENS4_14ComposedLayoutINS4_7SwizzleILi3ELi4ELi3EEENS4_18smem_ptr_flag_bitsILi16EEENSU_INS5_IJNSA_ILi8EEESG_EEENS5_IJSG_SB_EEEEEEEvNS4_8identityES13_S1D_vS1E_EENS_8epilogue10collective6detail29Sm90TmaWarpSpecializedAdapterINS1H_15DefaultEpilogueISJ_SK_SK_NS1G_6thread17LinearCombinationISJ_Li1EffLNS1L_9ScaleType4KindE0ELNS_15FloatRoundStyleE2ESJ_EENS1_15EpilogueDefaultEEEEEvvEEEEvNT_6ParamsE --------------------------
	.section	.nv.constant0._ZN7cutlass13device_kernelINS_4gemm6kernel13GemmUniversalIN4cute5tupleIJiiiiEEENS1_10collective13CollectiveMmaINS1_34MainloopSm90TmaGmmaWarpSpecializedILi3ENS5_IJNS4_1CILi1EEESB_SB_EEENS1_35KernelTmaWarpSpecializedCooperativeEEENS5_IJNSA_ILi192EEENSA_ILi64EEENSA_ILi128EEEEEENS_6half_tENS5_IJlSB_lEEESJ_SK_NS4_8TiledMMAINS4_8MMA_AtomIJNS4_4SM904GMMA25MMA_64x64x16_F32F16F16_SSILNSO_5MajorE0ELSQ_0ELNSO_7ScaleInE1ELSR_1EEEEEENS4_6LayoutINS5_IJNSA_ILi2EEESB_SB_EEENS5_IJSB_NSA_ILi0EEESX_EEEEENS5_IJNS4_10UnderscoreES10_S10_EEEEENS4_13SM90_TMA_LOADENS4_14ComposedLayoutINS4_7SwizzleILi3ELi4ELi3EEENS4_18smem_ptr_flag_bitsILi16EEENSU_INS5_IJNSA_ILi8EEESG_EEENS5_IJSG_SB_EEEEEEEvNS4_8identityES13_S1D_vS1E_EENS_8epilogue10collective6detail29Sm90TmaWarpSpecializedAdapterINS1H_15DefaultEpilogueISJ_SK_SK_NS1G_6thread17LinearCombinationISJ_Li1EffLNS1L_9ScaleType4KindE0ELNS_15FloatRoundStyleE2ESJ_EENS1_15EpilogueDefaultEEEEEvvEEEEvNT_6ParamsE,"a",@progbits
	.sectionflags	@""
	.align	4
.nv.constant0._ZN7cutlass13device_kernelINS_4gemm6kernel13GemmUniversalIN4cute5tupleIJiiiiEEENS1_10collective13CollectiveMmaINS1_34MainloopSm90TmaGmmaWarpSpecializedILi3ENS5_IJNS4_1CILi1EEESB_SB_EEENS1_35KernelTmaWarpSpecializedCooperativeEEENS5_IJNSA_ILi192EEENSA_ILi64EEENSA_ILi128EEEEEENS_6half_tENS5_IJlSB_lEEESJ_SK_NS4_8TiledMMAINS4_8MMA_AtomIJNS4_4SM904GMMA25MMA_64x64x16_F32F16F16_SSILNSO_5MajorE0ELSQ_0ELNSO_7ScaleInE1ELSR_1EEEEEENS4_6LayoutINS5_IJNSA_ILi2EEESB_SB_EEENS5_IJSB_NSA_ILi0EEESX_EEEEENS5_IJNS4_10UnderscoreES10_S10_EEEEENS4_13SM90_TMA_LOADENS4_14ComposedLayoutINS4_7SwizzleILi3ELi4ELi3EEENS4_18smem_ptr_flag_bitsILi16EEENSU_INS5_IJNSA_ILi8EEESG_EEENS5_IJSG_SB_EEEEEEEvNS4_8identityES13_S1D_vS1E_EENS_8epilogue10collective6detail29Sm90TmaWarpSpecializedAdapterINS1H_15DefaultEpilogueISJ_SK_SK_NS1G_6thread17LinearCombinationISJ_Li1EffLNS1L_9ScaleType4KindE0ELNS_15FloatRoundStyleE2ESJ_EENS1_15EpilogueDefaultEEEEEvvEEEEvNT_6ParamsE:
	.zero		1664


//--------------------- SYMBOLS --------------------------

	.type		.nv.reservedSmem.offset0,@object
	.size		.nv.reservedSmem.offset0,0x4
	.type		__assertfail,@function
